// auto-generated by cutlass_sweep.fmha — config: {"arch": "sm_90", "direction": "fwd", "dtype": "bf16", "head_dim": 160, "mask": "none", "schedule": "tma", "tile_kv": 256, "tile_q": 64}
#include "cutlass/cutlass.h"
#include "cute/tensor.hpp"
#include "cutlass/device_kernel.h"
#include "cutlass/kernel_hardware_info.h"
#include "88_hopper_fmha/collective/fmha_fusion.hpp"
#include "88_hopper_fmha/kernel/fmha_kernel_builder.hpp"

using namespace cute;
using Element = cutlass::bfloat16_t;
using TileShape = Shape<_64, _256, _160>;
using StrideQ = cute::tuple<int, _1, cute::tuple<int, int>>;
using StrideK = cute::tuple<int, _1, cute::tuple<int, int>>;
using StrideV = cute::tuple<int, cute::_1, cute::tuple<int, int>>;

using Kernel = typename cutlass::fmha::kernel::FmhaBuilder<
    Element, float, float,
    TileShape, StrideQ, StrideK, StrideV,
    cutlass::fmha::collective::DefaultFusion,
    cutlass::gemm::KernelTma
  >::Kernel;

auto* _anchor = &cutlass::device_kernel<Kernel>;


// ===== COMPILED SASS (sm_90a) =====

	.target	sm_90a

	.elftype	@"ET_EXEC"


//--------------------- .note.nv.tkinfo           --------------------------
	.section	.note.nv.tkinfo,"",@"SHT_NOTE"
	.sectionflags	@"SHF_NOTE_NV_TKINFO"
	.tkinfo
        /*0018*/ 	.word	0x00000002
        /*0030*/ 	.string	""
        /*0030*/ 	.string	"ptxas"
        /*0030*/ 	.string	"Cuda compilation tools, release 13.0, V13.0.88"
        /*0030*/ 	.string	"Build cuda_13.0.r13.0/compiler.36424714_0"
        /*0030*/ 	.string	"-arch sm_90a -m 64 "



//--------------------- .note.nv.cuinfo           --------------------------
	.section	.note.nv.cuinfo,"",@"SHT_NOTE"
	.sectionflags	@"SHF_NOTE_NV_CUINFO"
        /*0018*/ 	.short	0x0002
        /*001a*/ 	.short	0x005a
        /*001c*/ 	.short	0x0082
	.zero		2


//--------------------- .nv.info                  --------------------------
	.section	.nv.info,"",@"SHT_CUDA_INFO"
	.align	4


	//----- nvinfo : EIATTR_REGCOUNT
	.align		4
        /*0000*/ 	.byte	0x04, 0x2f
        /*0002*/ 	.short	(.L_16 - .L_15)
	.align		4
.L_15:
        /*0004*/ 	.word	index@(_ZN7cutlass13device_kernelINS_4fmha6kernel13FmhaKernelTmaINS1_10collective15FmhaMainloopTmaINS_10bfloat16_tEfN4cute5tupleIJNS7_1CILi64EEENS9_ILi256EEENS9_ILi160EEEEEENS4_13DefaultFusionEJEEENS4_15FmhaFwdEpilogueIS6_fNS8_IJSA_SC_SB_EEEEEJEEEEEvNT_6ParamsE)
        /*0008*/ 	.word	0x000000fe


	//----- nvinfo : EIATTR_FRAME_SIZE
	.align		4
.L_16:
        /*000c*/ 	.byte	0x04, 0x11
        /*000e*/ 	.short	(.L_18 - .L_17)
	.align		4
.L_17:
        /*0010*/ 	.word	index@($__internal_0_$__cuda_sm20_rcp_rn_f32_slowpath)
        /*0014*/ 	.word	0x00000000


	//----- nvinfo : EIATTR_FRAME_SIZE
	.align		4
.L_18:
        /*0018*/ 	.byte	0x04, 0x11
        /*001a*/ 	.short	(.L_20 - .L_19)
	.align		4
.L_19:
        /*001c*/ 	.word	index@(_ZN7cutlass13device_kernelINS_4fmha6kernel13FmhaKernelTmaINS1_10collective15FmhaMainloopTmaINS_10bfloat16_tEfN4cute5tupleIJNS7_1CILi64EEENS9_ILi256EEENS9_ILi160EEEEEENS4_13DefaultFusionEJEEENS4_15FmhaFwdEpilogueIS6_fNS8_IJSA_SC_SB_EEEEEJEEEEEvNT_6ParamsE)
        /*0020*/ 	.word	0x00000000


	//----- nvinfo : EIATTR_MIN_STACK_SIZE
	.align		4
.L_20:
        /*0024*/ 	.byte	0x04, 0x12
        /*0026*/ 	.short	(.L_22 - .L_21)
	.align		4
.L_21:
        /*0028*/ 	.word	index@(_ZN7cutlass13device_kernelINS_4fmha6kernel13FmhaKernelTmaINS1_10collective15FmhaMainloopTmaINS_10bfloat16_tEfN4cute5tupleIJNS7_1CILi64EEENS9_ILi256EEENS9_ILi160EEEEEENS4_13DefaultFusionEJEEENS4_15FmhaFwdEpilogueIS6_fNS8_IJSA_SC_SB_EEEEEJEEEEEvNT_6ParamsE)
        /*002c*/ 	.word	0x00000000
.L_22:


//--------------------- .nv.compat                --------------------------
	.section	.nv.compat,"",@"SHT_CUDA_COMPAT_INFO"
	.align	4
        /*0000*/ 	.byte	0x02, 0x09, 0x01, 0x00, 0x02, 0x02, 0x04, 0x00, 0x02, 0x05, 0x05, 0x00, 0x03, 0x07, 0x01, 0x01
        /*0010*/ 	.byte	0x02, 0x03, 0x01, 0x00, 0x02, 0x06, 0x01, 0x00, 0x04, 0x0b, 0x08, 0x00, 0x00, 0x00, 0x00, 0x00
        /*0020*/ 	.byte	0x00, 0x00, 0x00, 0x00


//--------------------- .nv.info._ZN7cutlass13device_kernelINS_4fmha6kernel13FmhaKernelTmaINS1_10collective15FmhaMainloopTmaINS_10bfloat16_tEfN4cute5tupleIJNS7_1CILi64EEENS9_ILi256EEENS9_ILi160EEEEEENS4_13DefaultFusionEJEEENS4_15FmhaFwdEpilogueIS6_fNS8_IJSA_SC_SB_EEEEEJEEEEEvNT_6ParamsE --------------------------
	.section	.nv.info._ZN7cutlass13device_kernelINS_4fmha6kernel13FmhaKernelTmaINS1_10collective15FmhaMainloopTmaINS_10bfloat16_tEfN4cute5tupleIJNS7_1CILi64EEENS9_ILi256EEENS9_ILi160EEEEEENS4_13DefaultFusionEJEEENS4_15FmhaFwdEpilogueIS6_fNS8_IJSA_SC_SB_EEEEEJEEEEEvNT_6ParamsE,"",@"SHT_CUDA_INFO"
	.sectionflags	@""
	.align	4


	//----- nvinfo : EIATTR_CUDA_API_VERSION
	.align		4
        /*0000*/ 	.byte	0x04, 0x37
        /*0002*/ 	.short	(.L_24 - .L_23)
.L_23:
        /*0004*/ 	.word	0x00000082


	//----- nvinfo : EIATTR_KPARAM_INFO
	.align		4
.L_24:
        /*0008*/ 	.byte	0x04, 0x17
        /*000a*/ 	.short	(.L_26 - .L_25)
.L_25:
        /*000c*/ 	.word	0x00000000
        /*0010*/ 	.short	0x0000
        /*0012*/ 	.short	0x0070
        /*0014*/ 	.byte	0x00, 0xf0, 0x01, 0x20


	//----- nvinfo : EIATTR_SPARSE_MMA_MASK
	.align		4
.L_26:
        /*0018*/ 	.byte	0x03, 0x50
        /*001a*/ 	.short	0x0000


	//----- nvinfo : EIATTR_MAXREG_COUNT
	.align		4
        /*001c*/ 	.byte	0x03, 0x1b
        /*001e*/ 	.short	0x00ff


	//----- nvinfo : EIATTR_NUM_BARRIERS
	.align		4
        /*0020*/ 	.byte	0x02, 0x4c
        /*0022*/ 	.byte	0x02
	.zero		1


	//----- nvinfo : EIATTR_EXTERNS
	.align		4
        /*0024*/ 	.byte	0x04, 0x0f
        /*0026*/ 	.short	(.L_28 - .L_27)


	//   ....[0]....
	.align		4
.L_27:
        /*0028*/ 	.word	index@(__assertfail)


	//----- nvinfo : EIATTR_MERCURY_ISA_VERSION
	.align		4
.L_28:
        /*002c*/ 	.byte	0x03, 0x5f
        /*002e*/ 	.short	0x0101


	//----- nvinfo : EIATTR_COOP_GROUP_MASK_REGIDS
	.align		4
        /*0030*/ 	.byte	0x04, 0x29
        /*0032*/ 	.short	(.L_30 - .L_29)


	//   ....[0]....
.L_29:
        /*0034*/ 	.word	0xffffffff


	//   ....[1]....
        /*0038*/ 	.word	0xffffffff


	//   ....[2]....
        /*003c*/ 	.word	0xffffffff


	//   ....[3]....
        /*0040*/ 	.word	0xffffffff


	//   ....[4]....
        /*0044*/ 	.word	0xffffffff


	//   ....[5]....
        /*0048*/ 	.word	0xffffffff


	//   ....[6]....
        /*004c*/ 	.word	0xffffffff


	//   ....[7]....
        /*0050*/ 	.word	0xffffffff


	//   ....[8]....
        /*0054*/ 	.word	0xffffffff


	//   ....[9]....
        /*0058*/ 	.word	0xffffffff


	//   ....[10]....
        /*005c*/ 	.word	0xffffffff


	//   ....[11]....
        /*0060*/ 	.word	0xffffffff


	//   ....[12]....
        /*0064*/ 	.word	0xffffffff


	//   ....[13]....
        /*0068*/ 	.word	0xffffffff


	//   ....[14]....
        /*006c*/ 	.word	0xffffffff


	//   ....[15]....
        /*0070*/ 	.word	0xffffffff


	//   ....[16]....
        /*0074*/ 	.word	0xffffffff


	//----- nvinfo : EIATTR_COOP_GROUP_INSTR_OFFSETS
	.align		4
.L_30:
        /*0078*/ 	.byte	0x04, 0x28
        /*007a*/ 	.short	(.L_32 - .L_31)


	//   ....[0]....
.L_31:
        /*007c*/ 	.word	0x00000050


	//   ....[1]....
        /*0080*/ 	.word	0x00000140


	//   ....[2]....
        /*0084*/ 	.word	0x00000270


	//   ....[3]....
        /*0088*/ 	.word	0x00000410


	//   ....[4]....
        /*008c*/ 	.word	0x000005b0


	//   ....[5]....
        /*0090*/ 	.word	0x00002b20


	//   ....[6]....
        /*0094*/ 	.word	0x00002b30


	//   ....[7]....
        /*0098*/ 	.word	0x00002b60


	//   ....[8]....
        /*009c*/ 	.word	0x00002b70


	//   ....[9]....
        /*00a0*/ 	.word	0x00009460


	//   ....[10]....
        /*00a4*/ 	.word	0x00009480


	//   ....[11]....
        /*00a8*/ 	.word	0x000094c0


	//   ....[12]....
        /*00ac*/ 	.word	0x000094f0


	//   ....[13]....
        /*00b0*/ 	.word	0x0000f7c0


	//   ....[14]....
        /*00b4*/ 	.word	0x0000f7f0


	//   ....[15]....
        /*00b8*/ 	.word	0x0000f840


	//   ....[16]....
        /*00bc*/ 	.word	0x0000f850


	//----- nvinfo : EIATTR_SYSCALL_OFFSETS
	.align		4
.L_32:
        /*00c0*/ 	.byte	0x04, 0x46
        /*00c2*/ 	.short	(.L_34 - .L_33)


	//   ....[0]....
.L_33:
        /*00c4*/ 	.word	0x000104b0


	//   ....[1]....
        /*00c8*/ 	.word	0x000105d0


	//----- nvinfo : EIATTR_MBARRIER_INSTR_OFFSETS
	.align		4
.L_34:
        /*00cc*/ 	.byte	0x04, 0x39
        /*00ce*/ 	.short	(.L_36 - .L_35)


	//   ....[0]....
.L_35:
        /*00d0*/ 	.word	0x00000240
        /*00d4*/ 	.word	0x000000ff
        /*00d8*/ 	.word	0x00055040
        /*00dc*/ 	.short	0x0100
        /*00de*/ 	.byte	0x08
	.zero		1


	//   ....[1]....
        /*00e0*/ 	.word	0x00000250
        /*00e4*/ 	.word	0x000000ff
        /*00e8*/ 	.word	0x00055048
        /*00ec*/ 	.short	0x0100
        /*00ee*/ 	.byte	0x08
	.zero		1


	//   ....[2]....
        /*00f0*/ 	.word	0x00000380
        /*00f4*/ 	.word	0x000000ff
        /*00f8*/ 	.word	0x00055000
        /*00fc*/ 	.short	0x0100
        /*00fe*/ 	.byte	0x08
	.zero		1


	//   ....[3]....
        /*0100*/ 	.word	0x00000390
        /*0104*/ 	.word	0x000000ff
        /*0108*/ 	.word	0x00055020
        /*010c*/ 	.short	0x0100
        /*010e*/ 	.byte	0x08
	.zero		1


	//   ....[4]....
        /*0110*/ 	.word	0x000003a0
        /*0114*/ 	.word	0x000000ff
        /*0118*/ 	.word	0x00055008
        /*011c*/ 	.short	0x0100
        /*011e*/ 	.byte	0x08
	.zero		1


	//   ....[5]....
        /*0120*/ 	.word	0x000003b0
        /*0124*/ 	.word	0x000000ff
        /*0128*/ 	.word	0x00055028
        /*012c*/ 	.short	0x0100
        /*012e*/ 	.byte	0x08
	.zero		1


	//   ....[6]....
        /*0130*/ 	.word	0x000003c0
        /*0134*/ 	.word	0x000000ff
        /*0138*/ 	.word	0x00055010
        /*013c*/ 	.short	0x0100
        /*013e*/ 	.byte	0x08
	.zero		1


	//   ....[7]....
        /*0140*/ 	.word	0x000003d0
        /*0144*/ 	.word	0x000000ff
        /*0148*/ 	.word	0x00055030
        /*014c*/ 	.short	0x0100
        /*014e*/ 	.byte	0x08
	.zero		1


	//   ....[8]....
        /*0150*/ 	.word	0x000003e0
        /*0154*/ 	.word	0x000000ff
        /*0158*/ 	.word	0x00055018
        /*015c*/ 	.short	0x0100
        /*015e*/ 	.byte	0x08
	.zero		1


	//   ....[9]....
        /*0160*/ 	.word	0x000003f0
        /*0164*/ 	.word	0x000000ff
        /*0168*/ 	.word	0x00055038
        /*016c*/ 	.short	0x0100
        /*016e*/ 	.byte	0x08
	.zero		1


	//   ....[10]....
        /*0170*/ 	.word	0x00000520
        /*0174*/ 	.word	0x000000ff
        /*0178*/ 	.word	0x00055050
        /*017c*/ 	.short	0x0100
        /*017e*/ 	.byte	0x08
	.zero		1


	//   ....[11]....
        /*0180*/ 	.word	0x00000530
        /*0184*/ 	.word	0x000000ff
        /*0188*/ 	.word	0x00055070
        /*018c*/ 	.short	0x0100
        /*018e*/ 	.byte	0x08
	.zero		1


	//   ....[12]....
        /*0190*/ 	.word	0x00000540
        /*0194*/ 	.word	0x000000ff
        /*0198*/ 	.word	0x00055058
        /*019c*/ 	.short	0x0100
        /*019e*/ 	.byte	0x08
	.zero		1


	//   ....[13]....
        /*01a0*/ 	.word	0x00000550
        /*01a4*/ 	.word	0x000000ff
        /*01a8*/ 	.word	0x00055078
        /*01ac*/ 	.short	0x0100
        /*01ae*/ 	.byte	0x08
	.zero		1


	//   ....[14]....
        /*01b0*/ 	.word	0x00000560
        /*01b4*/ 	.word	0x000000ff
        /*01b8*/ 	.word	0x00055060
        /*01bc*/ 	.short	0x0100
        /*01be*/ 	.byte	0x08
	.zero		1


	//   ....[15]....
        /*01c0*/ 	.word	0x00000570
        /*01c4*/ 	.word	0x000000ff
        /*01c8*/ 	.word	0x00055080
        /*01cc*/ 	.short	0x0100
        /*01ce*/ 	.byte	0x08
	.zero		1


	//   ....[16]....
        /*01d0*/ 	.word	0x00000580
        /*01d4*/ 	.word	0x000000ff
        /*01d8*/ 	.word	0x00055068
        /*01dc*/ 	.short	0x0100
        /*01de*/ 	.byte	0x08
	.zero		1


	//   ....[17]....
        /*01e0*/ 	.word	0x00000590
        /*01e4*/ 	.word	0x000000ff
        /*01e8*/ 	.word	0x00055088
        /*01ec*/ 	.short	0x0100
        /*01ee*/ 	.byte	0x08
	.zero		1


	//   ....[18]....
        /*01f0*/ 	.word	0x000006c0
        /*01f4*/ 	.word	0x00000003
        /*01f8*/ 	.word	0x00055048
        /*01fc*/ 	.short	0x010a
        /*01fe*/ 	.byte	0x3f
	.zero		1


	//   ....[19]....
        /*0200*/ 	.word	0x00000b20
        /*0204*/ 	.word	0x00000003
        /*0208*/ 	.word	0x00055020
        /*020c*/ 	.short	0x010a
        /*020e*/ 	.byte	0x3f
	.zero		1


	//   ....[20]....
        /*0210*/ 	.word	0x00000e50
        /*0214*/ 	.word	0x00000000
        /*0218*/ 	.word	0x00055020
        /*021c*/ 	.short	0x010a
        /*021e*/ 	.byte	0x3f
	.zero		1


	//   ....[21]....
        /*0220*/ 	.word	0x00001230
        /*0224*/ 	.word	0x00000002
        /*0228*/ 	.word	0x00055020
        /*022c*/ 	.short	0x010a
        /*022e*/ 	.byte	0x3f
	.zero		1


	//   ....[22]....
        /*0230*/ 	.word	0x000015c0
        /*0234*/ 	.word	0x00000003
        /*0238*/ 	.word	0x00055020
        /*023c*/ 	.short	0x010a
        /*023e*/ 	.byte	0x3f
	.zero		1


	//   ....[23]....
        /*0240*/ 	.word	0x000019b0
        /*0244*/ 	.word	0x00000002
        /*0248*/ 	.word	0x00055040
        /*024c*/ 	.short	0x010a
        /*024e*/ 	.byte	0x3f
	.zero		1


	//   ....[24]....
        /*0250*/ 	.word	0x000019d0
        /*0254*/ 	.word	0x00000002
        /*0258*/ 	.word	0x00055000
        /*025c*/ 	.short	0x010a
        /*025e*/ 	.byte	0x3f
	.zero		1


	//   ....[25]....
        /*0260*/ 	.word	0x00004420
        /*0264*/ 	.word	0x00000002
        /*0268*/ 	.word	0x00055008
        /*026c*/ 	.short	0x010a
        /*026e*/ 	.byte	0x3f
	.zero		1


	//   ....[26]....
        /*0270*/ 	.word	0x00008150
        /*0274*/ 	.word	0x00000018
        /*0278*/ 	.word	0x00000000
        /*027c*/ 	.short	0x0101
        /*027e*/ 	.byte	0x3f
	.zero		1


	//   ....[27]....
        /*0280*/ 	.word	0x00008210
        /*0284*/ 	.word	0x00000003
        /*0288*/ 	.word	0x00055000
        /*028c*/ 	.short	0x010a
        /*028e*/ 	.byte	0x3f
	.zero		1


	//   ....[28]....
        /*0290*/ 	.word	0x00008860
        /*0294*/ 	.word	0x00000000
        /*0298*/ 	.word	0x00055020
        /*029c*/ 	.short	0x010a
        /*029e*/ 	.byte	0x3f
	.zero		1


	//   ....[29]....
        /*02a0*/ 	.word	0x00009490
        /*02a4*/ 	.word	0x000000f6
        /*02a8*/ 	.word	0x00000000
        /*02ac*/ 	.short	0x0101
        /*02ae*/ 	.byte	0x3f
	.zero		1


	//   ....[30]....
        /*02b0*/ 	.word	0x00009500
        /*02b4*/ 	.word	0x000000ef
        /*02b8*/ 	.word	0x00055000
        /*02bc*/ 	.short	0x010a
        /*02be*/ 	.byte	0x3f
	.zero		1


	//   ....[31]....
        /*02c0*/ 	.word	0x0000f2c0
        /*02c4*/ 	.word	0x00000016
        /*02c8*/ 	.word	0x00000000
        /*02cc*/ 	.short	0x0101
        /*02ce*/ 	.byte	0x3f
	.zero		1


	//   ....[32]....
        /*02d0*/ 	.word	0x0000f340
        /*02d4*/ 	.word	0x00000016
        /*02d8*/ 	.word	0x00055020
        /*02dc*/ 	.short	0x010a
        /*02de*/ 	.byte	0x3f
	.zero		1


	//   ....[33]....
        /*02e0*/ 	.word	0x00011700
        /*02e4*/ 	.word	0x00000003
        /*02e8*/ 	.word	0x00055048
        /*02ec*/ 	.short	0x010a
        /*02ee*/ 	.byte	0x3f
	.zero		1


	//   ....[34]....
        /*02f0*/ 	.word	0x00011750
        /*02f4*/ 	.word	0x00000003
        /*02f8*/ 	.word	0x00055020
        /*02fc*/ 	.short	0x010a
        /*02fe*/ 	.byte	0x3f
	.zero		1


	//   ....[35]....
        /*0300*/ 	.word	0x000117a0
        /*0304*/ 	.word	0x00000000
        /*0308*/ 	.word	0x00055020
        /*030c*/ 	.short	0x010a
        /*030e*/ 	.byte	0x3f
	.zero		1


	//   ....[36]....
        /*0310*/ 	.word	0x000117f0
        /*0314*/ 	.word	0x00000002
        /*0318*/ 	.word	0x00055020
        /*031c*/ 	.short	0x010a
        /*031e*/ 	.byte	0x3f
	.zero		1


	//   ....[37]....
        /*0320*/ 	.word	0x00011840
        /*0324*/ 	.word	0x00000003
        /*0328*/ 	.word	0x00055020
        /*032c*/ 	.short	0x010a
        /*032e*/ 	.byte	0x3f
	.zero		1


	//   ....[38]....
        /*0330*/ 	.word	0x00011890
        /*0334*/ 	.word	0x00000002
        /*0338*/ 	.word	0x00055040
        /*033c*/ 	.short	0x010a
        /*033e*/ 	.byte	0x3f
	.zero		1


	//   ....[39]....
        /*0340*/ 	.word	0x000118e0
        /*0344*/ 	.word	0x00000002
        /*0348*/ 	.word	0x00055000
        /*034c*/ 	.short	0x010a
        /*034e*/ 	.byte	0x3f
	.zero		1


	//   ....[40]....
        /*0350*/ 	.word	0x00011930
        /*0354*/ 	.word	0x00000002
        /*0358*/ 	.word	0x00055008
        /*035c*/ 	.short	0x010a
        /*035e*/ 	.byte	0x3f
	.zero		1


	//   ....[41]....
        /*0360*/ 	.word	0x00011980
        /*0364*/ 	.word	0x00000003
        /*0368*/ 	.word	0x00055000
        /*036c*/ 	.short	0x010a
        /*036e*/ 	.byte	0x3f
	.zero		1


	//   ....[42]....
        /*0370*/ 	.word	0x000119d0
        /*0374*/ 	.word	0x00000000
        /*0378*/ 	.word	0x00055020
        /*037c*/ 	.short	0x010a
        /*037e*/ 	.byte	0x3f
	.zero		1


	//   ....[43]....
        /*0380*/ 	.word	0x00011a20
        /*0384*/ 	.word	0x000000ef
        /*0388*/ 	.word	0x00055000
        /*038c*/ 	.short	0x010a
        /*038e*/ 	.byte	0x3f
	.zero		1


	//   ....[44]....
        /*0390*/ 	.word	0x00011a70
        /*0394*/ 	.word	0x00000016
        /*0398*/ 	.word	0x00055020
        /*039c*/ 	.short	0x010a
        /*039e*/ 	.byte	0x3f
	.zero		1


	//----- nvinfo : EIATTR_NUM_MBARRIERS
	.align		4
.L_36:
        /*03a0*/ 	.byte	0x03, 0x38
        /*03a2*/ 	.short	0x0012


	//----- nvinfo : EIATTR_EXIT_INSTR_OFFSETS
	.align		4
        /*03a4*/ 	.byte	0x04, 0x1c
        /*03a6*/ 	.short	(.L_38 - .L_37)


	//   ....[0]....
.L_37:
        /*03a8*/ 	.word	0x000116f0


	//----- nvinfo : EIATTR_MAX_THREADS
	.align		4
.L_38:
        /*03ac*/ 	.byte	0x04, 0x05
        /*03ae*/ 	.short	(.L_40 - .L_39)
.L_39:
        /*03b0*/ 	.word	0x00000080
        /*03b4*/ 	.word	0x00000001
        /*03b8*/ 	.word	0x00000001


	//----- nvinfo : EIATTR_CRS_STACK_SIZE
	.align		4
.L_40:
        /*03bc*/ 	.byte	0x04, 0x1e
        /*03be*/ 	.short	(.L_42 - .L_41)
.L_41:
        /*03c0*/ 	.word	0x00000000


	//----- nvinfo : EIATTR_CBANK_PARAM_SIZE
	.align		4
.L_42:
        /*03c4*/ 	.byte	0x03, 0x19
        /*03c6*/ 	.short	0x0870


	//----- nvinfo : EIATTR_PARAM_CBANK
	.align		4
        /*03c8*/ 	.byte	0x04, 0x0a
        /*03ca*/ 	.short	(.L_44 - .L_43)
	.align		4
.L_43:
        /*03cc*/ 	.word	index@(.nv.constant0._ZN7cutlass13device_kernelINS_4fmha6kernel13FmhaKernelTmaINS1_10collective15FmhaMainloopTmaINS_10bfloat16_tEfN4cute5tupleIJNS7_1CILi64EEENS9_ILi256EEENS9_ILi160EEEEEENS4_13DefaultFusionEJEEENS4_15FmhaFwdEpilogueIS6_fNS8_IJSA_SC_SB_EEEEEJEEEEEvNT_6ParamsE)
        /*03d0*/ 	.short	0x0210
        /*03d2*/ 	.short	0x0870


	//----- nvinfo : EIATTR_SW_WAR
	.align		4
.L_44:
        /*03d4*/ 	.byte	0x04, 0x36
        /*03d6*/ 	.short	(.L_46 - .L_45)
.L_45:
        /*03d8*/ 	.word	0x00000008
.L_46:


//--------------------- .nv.callgraph             --------------------------
	.section	.nv.callgraph,"",@"SHT_CUDA_CALLGRAPH"
	.align	4
	.sectionentsize	8
	.align		4
        /*0000*/ 	.word	0x00000000
	.align		4
        /*0004*/ 	.word	0xffffffff
	.align		4
        /*0008*/ 	.word	index@(_ZN7cutlass13device_kernelINS_4fmha6kernel13FmhaKernelTmaINS1_10collective15FmhaMainloopTmaINS_10bfloat16_tEfN4cute5tupleIJNS7_1CILi64EEENS9_ILi256EEENS9_ILi160EEEEEENS4_13DefaultFusionEJEEENS4_15FmhaFwdEpilogueIS6_fNS8_IJSA_SC_SB_EEEEEJEEEEEvNT_6ParamsE)
	.align		4
        /*000c*/ 	.word	index@(__assertfail)
	.align		4
        /*0010*/ 	.word	0x00000000
	.align		4
        /*0014*/ 	.word	0xfffffffe
	.align		4
        /*0018*/ 	.word	0x00000000
	.align		4
        /*001c*/ 	.word	0xfffffffd
	.align		4
        /*0020*/ 	.word	0x00000000
	.align		4
        /*0024*/ 	.word	0xfffffffc


//--------------------- .nv.constant4             --------------------------
	.section	.nv.constant4,"a",@progbits
	.align	8
	.align		8
.nv.constant4:
        /*0000*/ 	.dword	__assertfail
	.align		8
        /*0008*/ 	.dword	__unnamed_1
	.align		8
        /*0010*/ 	.dword	__unnamed_2
	.align		8
        /*0018*/ 	.dword	_ZN39_INTERNAL_7ff4692a_4_k_cu_8cdc3659_26174cuda3std3__45__cpo5beginE
	.align		8
        /*0020*/ 	.dword	_ZN39_INTERNAL_7ff4692a_4_k_cu_8cdc3659_26174cuda3std3__45__cpo3endE
	.align		8
        /*0028*/ 	.dword	_ZN39_INTERNAL_7ff4692a_4_k_cu_8cdc3659_26174cuda3std3__45__cpo6cbeginE
	.align		8
        /*0030*/ 	.dword	_ZN39_INTERNAL_7ff4692a_4_k_cu_8cdc3659_26174cuda3std3__45__cpo4cendE
	.align		8
        /*0038*/ 	.dword	_ZN39_INTERNAL_7ff4692a_4_k_cu_8cdc3659_26174cuda3std3__441_GLOBAL__N__7ff4692a_4_k_cu_8cdc3659_26176ignoreE
	.align		8
        /*0040*/ 	.dword	_ZN39_INTERNAL_7ff4692a_4_k_cu_8cdc3659_26174cuda3std3__419piecewise_constructE
	.align		8
        /*0048*/ 	.dword	_ZN39_INTERNAL_7ff4692a_4_k_cu_8cdc3659_26174cuda3std3__48in_placeE
	.align		8
        /*0050*/ 	.dword	_ZN39_INTERNAL_7ff4692a_4_k_cu_8cdc3659_26174cuda3std6ranges3__45__cpo4swapE
	.align		8
        /*0058*/ 	.dword	_ZN39_INTERNAL_7ff4692a_4_k_cu_8cdc3659_26174cuda3std6ranges3__45__cpo9iter_moveE
	.align		8
        /*0060*/ 	.dword	_ZN39_INTERNAL_7ff4692a_4_k_cu_8cdc3659_26174cute7productE
	.align		8
        /*0068*/ 	.dword	_ZN39_INTERNAL_7ff4692a_4_k_cu_8cdc3659_26174cute1_E
	.align		8
        /*0070*/ 	.dword	$str$23
	.align		8
        /*0078*/ 	.dword	$str$24


//--------------------- .text._ZN7cutlass13device_kernelINS_4fmha6kernel13FmhaKernelTmaINS1_10collective15FmhaMainloopTmaINS_10bfloat16_tEfN4cute5tupleIJNS7_1CILi64EEENS9_ILi256EEENS9_ILi160EEEEEENS4_13DefaultFusionEJEEENS4_15FmhaFwdEpilogueIS6_fNS8_IJSA_SC_SB_EEEEEJEEEEEvNT_6ParamsE --------------------------
	.section	.text._ZN7cutlass13device_kernelINS_4fmha6kernel13FmhaKernelTmaINS1_10collective15FmhaMainloopTmaINS_10bfloat16_tEfN4cute5tupleIJNS7_1CILi64EEENS9_ILi256EEENS9_ILi160EEEEEENS4_13DefaultFusionEJEEENS4_15FmhaFwdEpilogueIS6_fNS8_IJSA_SC_SB_EEEEEJEEEEEvNT_6ParamsE,"ax",@progbits
	.align	128
.text._ZN7cutlass13device_kernelINS_4fmha6kernel13FmhaKernelTmaINS1_10collective15FmhaMainloopTmaINS_10bfloat16_tEfN4cute5tupleIJNS7_1CILi64EEENS9_ILi256EEENS9_ILi160EEEEEENS4_13DefaultFusionEJEEENS4_15FmhaFwdEpilogueIS6_fNS8_IJSA_SC_SB_EEEEEJEEEEEvNT_6ParamsE:
        .type           _ZN7cutlass13device_kernelINS_4fmha6kernel13FmhaKernelTmaINS1_10collective15FmhaMainloopTmaINS_10bfloat16_tEfN4cute5tupleIJNS7_1CILi64EEENS9_ILi256EEENS9_ILi160EEEEEENS4_13DefaultFusionEJEEENS4_15FmhaFwdEpilogueIS6_fNS8_IJSA_SC_SB_EEEEEJEEEEEvNT_6ParamsE,@function
        .size           _ZN7cutlass13device_kernelINS_4fmha6kernel13FmhaKernelTmaINS1_10collective15FmhaMainloopTmaINS_10bfloat16_tEfN4cute5tupleIJNS7_1CILi64EEENS9_ILi256EEENS9_ILi160EEEEEENS4_13DefaultFusionEJEEENS4_15FmhaFwdEpilogueIS6_fNS8_IJSA_SC_SB_EEEEEJEEEEEvNT_6ParamsE,(.L_x_82 - _ZN7cutlass13device_kernelINS_4fmha6kernel13FmhaKernelTmaINS1_10collective15FmhaMainloopTmaINS_10bfloat16_tEfN4cute5tupleIJNS7_1CILi64EEENS9_ILi256EEENS9_ILi160EEEEEENS4_13DefaultFusionEJEEENS4_15FmhaFwdEpilogueIS6_fNS8_IJSA_SC_SB_EEEEEJEEEEEvNT_6ParamsE)
        .other          _ZN7cutlass13device_kernelINS_4fmha6kernel13FmhaKernelTmaINS1_10collective15FmhaMainloopTmaINS_10bfloat16_tEfN4cute5tupleIJNS7_1CILi64EEENS9_ILi256EEENS9_ILi160EEEEEENS4_13DefaultFusionEJEEENS4_15FmhaFwdEpilogueIS6_fNS8_IJSA_SC_SB_EEEEEJEEEEEvNT_6ParamsE,@"STO_CUDA_ENTRY STV_DEFAULT"
_ZN7cutlass13device_kernelINS_4fmha6kernel13FmhaKernelTmaINS1_10collective15FmhaMainloopTmaINS_10bfloat16_tEfN4cute5tupleIJNS7_1CILi64EEENS9_ILi256EEENS9_ILi160EEEEEENS4_13DefaultFusionEJEEENS4_15FmhaFwdEpilogueIS6_fNS8_IJSA_SC_SB_EEEEEJEEEEEvNT_6ParamsE:
[----:B------:R-:W1:Y:S01]  /*0000*/  LDC R1, c[0x0][0x28] ;  /* 0x00000a00ff017b82 */ /* 0x000e620000000800 */
[----:B------:R-:W2:Y:S01]  /*0010*/  S2R R16, SR_TID.X ;  /* 0x0000000000107919 */ /* 0x000ea20000002100 */
[----:B------:R-:W-:Y:S01]  /*0020*/  ELECT P0, URZ, PT ;  /* 0x00000000003f782f */ /* 0x000fe20003800000 */
[----:B------:R-:W-:Y:S01]  /*0030*/  BSSY B0, `(.L_x_0) ;  /* 0x0000010000007945 */ /* 0x000fe20003800000 */
[----:B--2---:R-:W-:-:S05]  /*0040*/  SHF.R.U32.HI R9, RZ, 0x5, R16 ;  /* 0x00000005ff097819 */ /* 0x004fca0000011610 */
[----:B------:R-:W2:Y:S02]  /*0050*/  SHFL.IDX PT, R0, R9, RZ, 0x1f ;  /* 0x00001fff09007589 */ /* 0x000ea400000e0000 */
[----:B--2---:R-:W-:-:S13]  /*0060*/  ISETP.NE.OR P0, PT, R0, RZ, !P0 ;  /* 0x000000ff0000720c */ /* 0x004fda0004705670 */
[----:B-1----:R-:W-:Y:S05]  /*0070*/  @P0 BRA `(.L_x_1) ;  /* 0x00000000002c0947 */ /* 0x002fea0003800000 */
[----:B------:R-:W-:Y:S02]  /*0080*/  ULDC.64 UR4, c[0x0][0x198] ;  /* 0x0000660000047ab9 */ /* 0x000fe40000000a00 */
[----:B------:R-:W-:Y:S02]  /*0090*/  UIADD3 UR6, UP0, UR4, 0xf0, URZ ;  /* 0x000000f004067890 */ /* 0x000fe4000ff1e03f */
[----:B------:R-:W-:Y:S02]  /*00a0*/  UIADD3 UR8, UP1, UR4, 0x1f0, URZ ;  /* 0x000001f004087890 */ /* 0x000fe4000ff3e03f */
[----:B------:R-:W-:Y:S02]  /*00b0*/  UIADD3 UR4, UP2, UR4, 0x2f0, URZ ;  /* 0x000002f004047890 */ /* 0x000fe4000ff5e03f */
[----:B------:R-:W-:Y:S02]  /*00c0*/  UIADD3.X UR7, URZ, UR5, URZ, UP0, !UPT ;  /* 0x000000053f077290 */ /* 0x000fe400087fe43f */
[----:B------:R-:W-:-:S02]  /*00d0*/  UIADD3.X UR9, URZ, UR5, URZ, UP1, !UPT ;  /* 0x000000053f097290 */ /* 0x000fc40008ffe43f */
[----:B------:R-:W-:-:S05]  /*00e0*/  UIADD3.X UR5, URZ, UR5, URZ, UP2, !UPT ;  /* 0x000000053f057290 */ /* 0x000fca00097fe43f */
[----:B------:R1:W-:Y:S02]  /*00f0*/  UTMACCTL.PF [UR6] ;  /* 0x00000000060079b9 */ /* 0x0003e40008040000 */
[----:B------:R1:W-:Y:S02]  /*0100*/  UTMACCTL.PF [UR8] ;  /* 0x00000000080079b9 */ /* 0x0003e40008040000 */
[----:B------:R1:W-:Y:S02]  /*0110*/  UTMACCTL.PF [UR4] ;  /* 0x00000000040079b9 */ /* 0x0003e40008040000 */
[----:B-1----:R-:W-:Y:S01]  /*0120*/  NOP ;  /* 0x0000000000007918 */ /* 0x002fe20000000000 */
.L_x_1:
[----:B------:R-:W-:Y:S05]  /*0130*/  BSYNC B0 ;  /* 0x0000000000007941 */ /* 0x000fea0003800000 */
.L_x_0:
[----:B------:R-:W1:Y:S02]  /*0140*/  SHFL.IDX PT, R0, R9, RZ, 0x1f ;  /* 0x00001fff09007589 */ /* 0x000e6400000e0000 */
[----:B-1----:R-:W-:-:S13]  /*0150*/  ISETP.NE.AND P0, PT, R0, RZ, PT ;  /* 0x000000ff0000720c */ /* 0x002fda0003f05270 */
[----:B------:R-:W-:Y:S05]  /*0160*/  @P0 BRA `(.L_x_2) ;  /* 0x0000000000400947 */ /* 0x000fea0003800000 */
[----:B------:R-:W1:Y:S01]  /*0170*/  S2UR UR8, SR_CgaCtaId ;  /* 0x00000000000879c3 */ /* 0x000e620000008800 */
[----:B------:R-:W-:Y:S01]  /*0180*/  UMOV UR4, 0x400 ;  /* 0x0000040000047882 */ /* 0x000fe20000000000 */
[----:B------:R-:W-:Y:S01]  /*0190*/  UMOV UR5, 0x1 ;  /* 0x0000000100057882 */ /* 0x000fe20000000000 */
[----:B------:R-:W-:Y:S01]  /*01a0*/  UMOV UR6, 0x80 ;  /* 0x0000008000067882 */ /* 0x000fe20000000000 */
[----:B------:R-:W-:Y:S01]  /*01b0*/  ELECT P0, URZ, PT ;  /* 0x00000000003f782f */ /* 0x000fe20003800000 */
[----:B------:R-:W-:-:S04]  /*01c0*/  UIADD3 UR6, -UR6, 0x100000, URZ ;  /* 0x0010000006067890 */ /* 0x000fc8000fffe13f */
[----:B------:R-:W-:Y:S02]  /*01d0*/  USHF.L.U32 UR7, UR6, 0xb, URZ ;  /* 0x0000000b06077899 */ /* 0x000fe4000800063f */
[----:B------:R-:W-:Y:S02]  /*01e0*/  USHF.L.U32 UR6, UR6, 0x1, URZ ;  /* 0x0000000106067899 */ /* 0x000fe4000800063f */
[----:B-1----:R-:W-:Y:S02]  /*01f0*/  ULEA UR8, UR8, UR4, 0x18 ;  /* 0x0000000408087291 */ /* 0x002fe4000f8ec03f */
[----:B------:R-:W-:-:S04]  /*0200*/  UIADD3 UR4, -UR5, 0x100000, URZ ;  /* 0x0010000005047890 */ /* 0x000fc8000fffe13f */
[----:B------:R-:W-:Y:S02]  /*0210*/  USHF.L.U32 UR5, UR4, 0xb, URZ ;  /* 0x0000000b04057899 */ /* 0x000fe4000800063f */
[----:B------:R-:W-:Y:S01]  /*0220*/  USHF.L.U32 UR4, UR4, 0x1, URZ ;  /* 0x0000000104047899 */ /* 0x000fe2000800063f */
[----:B------:R-:W1:Y:S11]  /*0230*/  FENCE.VIEW.ASYNC.S ;  /* 0x00000000000073c6 */ /* 0x000e760000000000 */
[----:B-1----:R1:W2:Y:S01]  /*0240*/  SYNCS.EXCH.64 URZ, [UR8+0x55040], UR4 ;  /* 0x05504004083f75b2 */ /* 0x0022a20008000100 */
[----:B------:R1:W3:Y:S01]  /*0250*/  SYNCS.EXCH.64 URZ, [UR8+0x55048], UR6 ;  /* 0x05504806083f75b2 */ /* 0x0002e20008000100 */
[----:B------:R-:W-:Y:S01]  /*0260*/  NOP ;  /* 0x0000000000007918 */ /* 0x000fe20000000000 */
.L_x_2:
[----:B------:R-:W4:Y:S01]  /*0270*/  SHFL.IDX PT, R0, R9, RZ, 0x1f ;  /* 0x00001fff09007589 */ /* 0x000f2200000e0000 */
[----:B------:R-:W-:Y:S01]  /*0280*/  NOP ;  /* 0x0000000000007918 */ /* 0x000fe20000000000 */
[----:B----4-:R-:W-:-:S13]  /*0290*/  ISETP.NE.AND P0, PT, R0, RZ, PT ;  /* 0x000000ff0000720c */ /* 0x010fda0003f05270 */
[----:B------:R-:W-:Y:S05]  /*02a0*/  @P0 BRA `(.L_x_3) ;  /* 0x0000000000580947 */ /* 0x000fea0003800000 */
[----:B-1----:R-:W1:Y:S01]  /*02b0*/  S2UR UR5, SR_CgaCtaId ;  /* 0x00000000000579c3 */ /* 0x002e620000008800 */
[----:B------:R-:W-:Y:S01]  /*02c0*/  UMOV UR4, 0x400 ;  /* 0x0000040000047882 */ /* 0x000fe20000000000 */
[----:B------:R-:W-:Y:S01]  /*02d0*/  UMOV UR6, 0x1 ;  /* 0x0000000100067882 */ /* 0x000fe20000000000 */
[----:B------:R-:W-:Y:S01]  /*02e0*/  UMOV UR7, 0x80 ;  /* 0x0000008000077882 */ /* 0x000fe20000000000 */
[----:B------:R-:W-:Y:S01]  /*02f0*/  ELECT P0, URZ, PT ;  /* 0x00000000003f782f */ /* 0x000fe20003800000 */
[----:B-1----:R-:W-:Y:S02]  /*0300*/  ULEA UR8, UR5, UR4, 0x18 ;  /* 0x0000000405087291 */ /* 0x002fe4000f8ec03f */
[----:B------:R-:W-:-:S04]  /*0310*/  UIADD3 UR4, -UR6, 0x100000, URZ ;  /* 0x0010000006047890 */ /* 0x000fc8000fffe13f */
[----:B------:R-:W-:Y:S02]  /*0320*/  USHF.L.U32 UR5, UR4, 0xb, URZ ;  /* 0x0000000b04057899 */ /* 0x000fe4000800063f */
[----:B------:R-:W-:Y:S02]  /*0330*/  USHF.L.U32 UR4, UR4, 0x1, URZ ;  /* 0x0000000104047899 */ /* 0x000fe4000800063f */
[----:B------:R-:W-:-:S04]  /*0340*/  UIADD3 UR6, -UR7, 0x100000, URZ ;  /* 0x0010000007067890 */ /* 0x000fc8000fffe13f */
[----:B------:R-:W-:Y:S02]  /*0350*/  USHF.L.U32 UR7, UR6, 0xb, URZ ;  /* 0x0000000b06077899 */ /* 0x000fe4000800063f */
[----:B------:R-:W-:Y:S01]  /*0360*/  USHF.L.U32 UR6, UR6, 0x1, URZ ;  /* 0x0000000106067899 */ /* 0x000fe2000800063f */
[----:B------:R-:W1:Y:S03]  /*0370*/  FENCE.VIEW.ASYNC.S ;  /* 0x00000000000073c6 */ /* 0x000e660000000000 */
[----:B-1----:R4:W1:Y:S08]  /*0380*/  SYNCS.EXCH.64 URZ, [UR8+0x55000], UR4 ;  /* 0x05500004083f75b2 */ /* 0x0028700008000100 */
[----:B------:R4:W1:Y:S01]  /*0390*/  SYNCS.EXCH.64 URZ, [UR8+0x55020], UR6 ;  /* 0x05502006083f75b2 */ /* 0x0008620008000100 */
[----:B------:R4:W1:Y:S01]  /*03a0*/  SYNCS.EXCH.64 URZ, [UR8+0x55008], UR4 ;  /* 0x05500804083f75b2 */ /* 0x0008620008000100 */
[----:B------:R4:W1:Y:S01]  /*03b0*/  SYNCS.EXCH.64 URZ, [UR8+0x55028], UR6 ;  /* 0x05502806083f75b2 */ /* 0x0008620008000100 */
[----:B------:R4:W1:Y:S01]  /*03c0*/  SYNCS.EXCH.64 URZ, [UR8+0x55010], UR4 ;  /* 0x05501004083f75b2 */ /* 0x0008620008000100 */
[----:B------:R4:W1:Y:S01]  /*03d0*/  SYNCS.EXCH.64 URZ, [UR8+0x55030], UR6 ;  /* 0x05503006083f75b2 */ /* 0x0008620008000100 */
[----:B------:R4:W1:Y:S01]  /*03e0*/  SYNCS.EXCH.64 URZ, [UR8+0x55018], UR4 ;  /* 0x05501804083f75b2 */ /* 0x0008620008000100 */
[----:B------:R4:W1:Y:S02]  /*03f0*/  SYNCS.EXCH.64 URZ, [UR8+0x55038], UR6 ;  /* 0x05503806083f75b2 */ /* 0x0008640008000100 */
[----:B----4-:R-:W-:Y:S01]  /*0400*/  NOP ;  /* 0x0000000000007918 */ /* 0x010fe20000000000 */
.L_x_3:
        /* <DEDUP_REMOVED lines=26> */
.L_x_4:
[----:B------:R-:W4:Y:S01]  /*05b0*/  SHFL.IDX PT, R9, R9, RZ, 0x1f ;  /* 0x00001fff09097589 */ /* 0x000f2200000e0000 */
[----:B------:R-:W-:Y:S01]  /*05c0*/  ELECT P0, URZ, PT ;  /* 0x00000000003f782f */ /* 0x000fe20003800000 */
[----:B------:R-:W-:Y:S01]  /*05d0*/  NOP ;  /* 0x0000000000007918 */ /* 0x000fe20000000000 */
[----:B------:R-:W4:Y:S01]  /*05e0*/  S2UR UR44, SR_CTAID.Y ;  /* 0x00000000002c79c3 */ /* 0x000f220000002600 */
[----:B------:R-:W-:Y:S01]  /*05f0*/  BSSY B0, `(.L_x_5) ;  /* 0x000003d000007945 */ /* 0x000fe20003800000 */
[----:B------:R-:W-:Y:S02]  /*0600*/  MOV R8, RZ ;  /* 0x000000ff00087202 */ /* 0x000fe40000000f00 */
[----:B------:R-:W-:-:S04]  /*0610*/  LOP3.LUT R17, R16, 0x7f, RZ, 0xc0, !PT ;  /* 0x0000007f10117812 */ /* 0x000fc800078ec0ff */
[----:B------:R-:W4:Y:S08]  /*0620*/  S2UR UR45, SR_CTAID.Z ;  /* 0x00000000002d79c3 */ /* 0x000f300000002700 */
[----:B-123--:R-:W-:Y:S01]  /*0630*/  BAR.SYNC.DEFER_BLOCKING 0x0 ;  /* 0x0000000000007b1d */ /* 0x00efe20000010000 */
[----:B----4-:R-:W-:-:S13]  /*0640*/  ISETP.EQ.AND P1, PT, R9, RZ, P0 ;  /* 0x000000ff0900720c */ /* 0x010fda0000722270 */
[----:B------:R-:W-:Y:S05]  /*0650*/  @!P1 BRA `(.L_x_6) ;  /* 0x0000000000d89947 */ /* 0x000fea0003800000 */
[----:B------:R-:W1:Y:S01]  /*0660*/  S2R R3, SR_CgaCtaId ;  /* 0x0000000000037919 */ /* 0x000e620000008800 */
[----:B------:R-:W-:Y:S02]  /*0670*/  MOV R0, 0x400 ;  /* 0x0000040000007802 */ /* 0x000fe40000000f00 */
[----:B------:R-:W-:Y:S02]  /*0680*/  MOV R2, 0x1 ;  /* 0x0000000100027802 */ /* 0x000fe40000000f00 */
[----:B------:R-:W-:Y:S02]  /*0690*/  ISETP.NE.AND P3, PT, R17, RZ, PT ;  /* 0x000000ff1100720c */ /* 0x000fe40003f65270 */
[----:B-1----:R-:W-:Y:S02]  /*06a0*/  LEA R3, R3, R0, 0x18 ;  /* 0x0000000003037211 */ /* 0x002fe400078ec0ff */
[----:B------:R-:W-:-:S04]  /*06b0*/  SHF.L.U32 R0, R2, 0x1f, RZ ;  /* 0x0000001f02007819 */ /* 0x000fc800000006ff */
[----:B------:R-:W1:Y:S02]  /*06c0*/  SYNCS.PHASECHK.TRANS64.TRYWAIT P2, [R3+URZ+0x55048], R0 ;  /* 0x05504800030075a7 */ /* 0x000e64000804017f */
[----:B-1----:R-:W-:Y:S05]  /*06d0*/  @!P2 BRA `(.L_x_7) ;  /* 0x000001100008a947 */ /* 0x002fea0003800000 */
.L_x_65:
[----:B------:R-:W-:Y:S05]  /*06e0*/  @P3 BRA `(.L_x_8) ;  /* 0x0000000000143947 */ /* 0x000fea0003800000 */
[----:B------:R-:W-:Y:S02]  /*06f0*/  LOP3.LUT P2, RZ, R16, 0x1f, RZ, 0xc0, !PT ;  /* 0x0000001f10ff7812 */ /* 0x000fe4000784c0ff */
[----:B-1----:R-:W-:-:S04]  /*0700*/  MOV R0, 0x5000 ;  /* 0x0000500000007802 */ /* 0x002fc80000000f00 */
[----:B------:R2:W-:Y:S07]  /*0710*/  SYNCS.ARRIVE.TRANS64 RZ, [R3+URZ+0x55040], R0 ;  /* 0x0550400003ff79a7 */ /* 0x0005ee000800003f */
[----:B------:R-:W-:Y:S05]  /*0720*/  @!P2 BRA `(.L_x_8) ;  /* 0x000000000004a947 */ /* 0x000fea0003800000 */
[----:B------:R-:W-:Y:S01]  /*0730*/  BPT.TRAP 0x1 ;  /* 0x000000040000795c */ /* 0x000fe20000300000 */
.L_x_8:
[----:B------:R-:W3:Y:S01]  /*0740*/  S2UR UR11, SR_CTAID.X ;  /* 0x00000000000b79c3 */ /* 0x000ee20000002500 */
[----:B------:R-:W-:Y:S01]  /*0750*/  R2UR UR8, R3 ;  /* 0x00000000030872ca */ /* 0x000fe200000e0000 */
[----:B------:R-:W-:Y:S01]  /*0760*/  ULDC.64 UR4, c[0x0][0x198] ;  /* 0x0000660000047ab9 */ /* 0x000fe20000000a00 */
[----:B------:R-:W-:Y:S01]  /*0770*/  UMOV UR6, 0x0 ;  /* 0x0000000000067882 */ /* 0x000fe20000000000 */
[----:B------:R-:W-:Y:S01]  /*0780*/  UIADD3 UR4, UP0, UR4, 0xf0, URZ ;  /* 0x000000f004047890 */ /* 0x000fe2000ff1e03f */
[----:B------:R-:W-:Y:S01]  /*0790*/  UMOV UR7, 0x10000000 ;  /* 0x1000000000077882 */ /* 0x000fe20000000000 */
[----:B------:R-:W-:Y:S02]  /*07a0*/  UMOV UR10, URZ ;  /* 0x0000003f000a7c82 */ /* 0x000fe40008000000 */
[----:B------:R-:W-:Y:S01]  /*07b0*/  UIADD3.X UR5, URZ, UR5, URZ, UP0, !UPT ;  /* 0x000000053f057290 */ /* 0x000fe200087fe43f */
[----:B------:R-:W-:Y:S01]  /*07c0*/  UMOV UR12, UR44 ;  /* 0x0000002c000c7c82 */ /* 0x000fe20008000000 */
[----:B------:R-:W-:Y:S01]  /*07d0*/  UMOV UR13, UR45 ;  /* 0x0000002d000d7c82 */ /* 0x000fe20008000000 */
[----:B------:R-:W-:Y:S01]  /*07e0*/  UMOV UR34, 0x20 ;  /* 0x0000002000227882 */ /* 0x000fe20000000000 */
[----:B------:R-:W-:-:S02]  /*07f0*/  UMOV UR36, UR44 ;  /* 0x0000002c00247c82 */ /* 0x000fc40008000000 */
[----:B------:R-:W-:Y:S02]  /*0800*/  UIADD3 UR9, UR8, 0x55040, URZ ;  /* 0x0005504008097890 */ /* 0x000fe4000fffe03f */
[----:B------:R-:W-:Y:S02]  /*0810*/  UIADD3 UR32, UR8, 0x1000, URZ ;  /* 0x0000100008207890 */ /* 0x000fe4000fffe03f */
[----:B------:R-:W-:Y:S02]  /*0820*/  UIADD3 UR24, UR8, 0x2000, URZ ;  /* 0x0000200008187890 */ /* 0x000fe4000fffe03f */
[----:B------:R-:W-:Y:S02]  /*0830*/  UIADD3 UR16, UR8, 0x3000, URZ ;  /* 0x0000300008107890 */ /* 0x000fe4000fffe03f */
[----:B------:R-:W-:Y:S02]  /*0840*/  UIADD3 UR40, UR8, 0x4000, URZ ;  /* 0x0000400008287890 */ /* 0x000fe4000fffe03f */
[----:B---3--:R-:W-:Y:S01]  /*0850*/  USHF.L.U32 UR11, UR11, 0x6, URZ ;  /* 0x000000060b0b7899 */ /* 0x008fe2000800063f */
[----:B------:R-:W-:Y:S01]  /*0860*/  UMOV UR37, UR45 ;  /* 0x0000002d00257c82 */ /* 0x000fe20008000000 */
[----:B------:R-:W-:Y:S01]  /*0870*/  UMOV UR33, UR9 ;  /* 0x0000000900217c82 */ /* 0x000fe20008000000 */
[----:B------:R-:W-:Y:S01]  /*0880*/  UMOV UR26, 0x40 ;  /* 0x00000040001a7882 */ /* 0x000fe20000000000 */
[----:B------:R-:W-:Y:S01]  /*0890*/  UMOV UR28, UR44 ;  /* 0x0000002c001c7c82 */ /* 0x000fe20008000000 */
[----:B------:R-:W-:-:S02]  /*08a0*/  UMOV UR29, UR45 ;  /* 0x0000002d001d7c82 */ /* 0x000fc40008000000 */
[----:B------:R-:W-:Y:S01]  /*08b0*/  UMOV UR35, UR11 ;  /* 0x0000000b00237c82 */ /* 0x000fe20008000000 */
[----:B------:R-:W-:Y:S01]  /*08c0*/  UMOV UR25, UR9 ;  /* 0x0000000900197c82 */ /* 0x000fe20008000000 */
[----:B------:R-:W-:Y:S01]  /*08d0*/  UMOV UR27, UR11 ;  /* 0x0000000b001b7c82 */ /* 0x000fe20008000000 */
[----:B------:R3:W-:Y:S01]  /*08e0*/  UTMALDG.4D [UR8], [UR4], desc[UR6] ;  /* 0x00000608040075b4 */ /* 0x0007e20008019000 */
[----:B------:R-:W-:Y:S01]  /*08f0*/  UMOV UR18, 0x60 ;  /* 0x0000006000127882 */ /* 0x000fe20000000000 */
[----:B------:R-:W-:Y:S01]  /*0900*/  UMOV UR20, UR44 ;  /* 0x0000002c00147c82 */ /* 0x000fe20008000000 */
[----:B------:R-:W-:Y:S01]  /*0910*/  UMOV UR21, UR45 ;  /* 0x0000002d00157c82 */ /* 0x000fe20008000000 */
[----:B------:R-:W-:Y:S01]  /*0920*/  UMOV UR17, UR9 ;  /* 0x0000000900117c82 */ /* 0x000fe20008000000 */
[----:B------:R-:W-:Y:S01]  /*0930*/  UMOV UR19, UR11 ;  /* 0x0000000b00137c82 */ /* 0x000fe20008000000 */
[----:B------:R-:W-:Y:S01]  /*0940*/  UMOV UR42, 0x80 ;  /* 0x00000080002a7882 */ /* 0x000fe20000000000 */
[----:B------:R-:W-:Y:S01]  /*0950*/  UMOV UR41, UR9 ;  /* 0x0000000900297c82 */ /* 0x000fe20008000000 */
[----:B------:R3:W-:Y:S01]  /*0960*/  UTMALDG.4D [UR32], [UR4], desc[UR6] ;  /* 0x00000620040075b4 */ /* 0x0007e20008019000 */
[----:B------:R-:W-:Y:S01]  /*0970*/  UMOV UR43, UR11 ;  /* 0x0000000b002b7c82 */ /* 0x000fe20008000000 */
[----:B------:R3:W-:Y:S01]  /*0980*/  UTMALDG.4D [UR24], [UR4], desc[UR6] ;  /* 0x00000618040075b4 */ /* 0x0007e20008019000 */
[----:B------:R3:W-:Y:S01]  /*0990*/  UTMALDG.4D [UR16], [UR4], desc[UR6] ;  /* 0x00000610040075b4 */ /* 0x0007e20008019000 */
[----:B------:R3:W-:Y:S02]  /*09a0*/  UTMALDG.4D [UR40], [UR4], desc[UR6] ;  /* 0x00000628040075b4 */ /* 0x0007e40008019000 */
[----:B---3--:R-:W-:Y:S01]  /*09b0*/  NOP ;  /* 0x0000000000007918 */ /* 0x008fe20000000000 */
.L_x_6:
[----:B------:R-:W-:Y:S05]  /*09c0*/  BSYNC B0 ;  /* 0x0000000000007941 */ /* 0x000fea0003800000 */
.L_x_5:
[----:B------:R-:W1:Y:S01]  /*09d0*/  LDC R23, c[0x0][0x28c] ;  /* 0x0000a300ff177b82 */ /* 0x000e620000000800 */
[----:B------:R-:W-:Y:S01]  /*09e0*/  BSSY B0, `(.L_x_9) ;  /* 0x00000f8000007945 */ /* 0x000fe20003800000 */
[----:B------:R-:W-:Y:S02]  /*09f0*/  MOV R6, 0x1 ;  /* 0x0000000100067802 */ /* 0x000fe40000000f00 */
[----:B------:R-:W-:Y:S02]  /*0a00*/  MOV R5, RZ ;  /* 0x000000ff00057202 */ /* 0x000fe40000000f00 */
[----:B-12---:R-:W-:-:S04]  /*0a10*/  IADD3 R0, R23, 0xff, RZ ;  /* 0x000000ff17007810 */ /* 0x006fc80007ffe0ff */
[----:B------:R-:W-:-:S04]  /*0a20*/  SHF.R.S32.HI R3, RZ, 0x1f, R0 ;  /* 0x0000001fff037819 */ /* 0x000fc80000011400 */
[----:B------:R-:W-:-:S04]  /*0a30*/  LEA.HI R3, R3, R0, RZ, 0x8 ;  /* 0x0000000003037211 */ /* 0x000fc800078f40ff */
[----:B------:R-:W-:-:S04]  /*0a40*/  SHF.R.S32.HI R22, RZ, 0x8, R3 ;  /* 0x00000008ff167819 */ /* 0x000fc80000011403 */
[----:B------:R-:W-:Y:S01]  /*0a50*/  SHF.L.U32 R7, R22, 0x1, RZ ;  /* 0x0000000116077819 */ /* 0x000fe200000006ff */
[----:B------:R-:W-:Y:S06]  /*0a60*/  @!P1 BRA `(.L_x_10) ;  /* 0x0000000c00bc9947 */ /* 0x000fec0003800000 */
[----:B------:R-:W-:Y:S02]  /*0a70*/  ISETP.GE.AND P1, PT, R23, 0x1, PT ;  /* 0x000000011700780c */ /* 0x000fe40003f26270 */
[----:B------:R-:W-:Y:S02]  /*0a80*/  LOP3.LUT R4, R16, 0x1f, RZ, 0xc0, !PT ;  /* 0x0000001f10047812 */ /* 0x000fe400078ec0ff */
[----:B------:R-:W-:Y:S02]  /*0a90*/  MOV R8, RZ ;  /* 0x000000ff00087202 */ /* 0x000fe40000000f00 */
[----:B------:R-:W-:-:S07]  /*0aa0*/  MOV R5, RZ ;  /* 0x000000ff00057202 */ /* 0x000fce0000000f00 */
[----:B------:R-:W-:Y:S05]  /*0ab0*/  @!P1 BRA `(.L_x_11) ;  /* 0x0000000400b49947 */ /* 0x000fea0003800000 */
[----:B------:R-:W1:Y:S01]  /*0ac0*/  S2R R3, SR_CgaCtaId ;  /* 0x0000000000037919 */ /* 0x000e620000008800 */
[----:B------:R-:W-:Y:S01]  /*0ad0*/  MOV R0, 0x400 ;  /* 0x0000040000007802 */ /* 0x000fe20000000f00 */
[----:B------:R-:W-:Y:S01]  /*0ae0*/  IMAD.MOV.U32 R2, RZ, RZ, 0x1 ;  /* 0x00000001ff027424 */ /* 0x000fe200078e00ff */
[----:B------:R-:W-:Y:S02]  /*0af0*/  ISETP.NE.AND P2, PT, R17, RZ, PT ;  /* 0x000000ff1100720c */ /* 0x000fe40003f45270 */
[----:B-1----:R-:W-:Y:S02]  /*0b00*/  LEA R3, R3, R0, 0x18 ;  /* 0x0000000003037211 */ /* 0x002fe400078ec0ff */
[----:B------:R-:W-:-:S04]  /*0b10*/  SHF.L.U32 R0, R2, 0x1f, RZ ;  /* 0x0000001f02007819 */ /* 0x000fc800000006ff */
[----:B------:R-:W1:Y:S02]  /*0b20*/  SYNCS.PHASECHK.TRANS64.TRYWAIT P1, [R3+URZ+0x55020], R0 ;  /* 0x05502000030075a7 */ /* 0x000e64000802017f */
[----:B-1----:R-:W-:Y:S05]  /*0b30*/  @!P1 BRA `(.L_x_12) ;  /* 0x0000010c00049947 */ /* 0x002fea0003800000 */
.L_x_66:
[----:B------:R-:W-:Y:S01]  /*0b40*/  MOV R5, 0x1 ;  /* 0x0000000100057802 */ /* 0x000fe20000000f00 */
[----:B------:R-:W-:Y:S06]  /*0b50*/  @P2 BRA `(.L_x_13) ;  /* 0x0000000000142947 */ /* 0x000fec0003800000 */
[----:B------:R-:W-:Y:S02]  /*0b60*/  ISETP.NE.AND P1, PT, R4, RZ, PT ;  /* 0x000000ff0400720c */ /* 0x000fe40003f25270 */
[----:B-1----:R-:W-:-:S04]  /*0b70*/  MOV R0, 0x14000 ;  /* 0x0001400000007802 */ /* 0x002fc80000000f00 */
[----:B------:R2:W-:Y:S07]  /*0b80*/  SYNCS.ARRIVE.TRANS64 RZ, [R3+URZ+0x55000], R0 ;  /* 0x0550000003ff79a7 */ /* 0x0005ee000800003f */
[----:B------:R-:W-:Y:S05]  /*0b90*/  @!P1 BRA `(.L_x_13) ;  /* 0x0000000000049947 */ /* 0x000fea0003800000 */
[----:B------:R-:W-:Y:S01]  /*0ba0*/  BPT.TRAP 0x1 ;  /* 0x000000040000795c */ /* 0x000fe20000300000 */
.L_x_13:
[----:B------:R-:W3:Y:S01]  /*0bb0*/  S2R R11, SR_CgaCtaId ;  /* 0x00000000000b7919 */ /* 0x000ee20000008800 */
[----:B------:R-:W-:Y:S01]  /*0bc0*/  R2UR UR9, R3 ;  /* 0x00000000030972ca */ /* 0x000fe200000e0000 */
[----:B------:R-:W-:Y:S01]  /*0bd0*/  ULDC.64 UR4, c[0x0][0x198] ;  /* 0x0000660000047ab9 */ /* 0x000fe20000000a00 */
[----:B------:R-:W-:Y:S01]  /*0be0*/  UMOV UR6, 0x0 ;  /* 0x0000000000067882 */ /* 0x000fe20000000000 */
[----:B------:R-:W-:Y:S01]  /*0bf0*/  UIADD3 UR4, UP0, UR4, 0x1f0, URZ ;  /* 0x000001f004047890 */ /* 0x000fe2000ff1e03f */
[----:B-12---:R-:W-:Y:S01]  /*0c00*/  MOV R0, 0x400 ;  /* 0x0000040000007802 */ /* 0x006fe20000000f00 */
[----:B------:R-:W-:Y:S01]  /*0c10*/  UMOV UR7, 0x10000000 ;  /* 0x1000000000077882 */ /* 0x000fe20000000000 */
[----:B------:R-:W-:Y:S01]  /*0c20*/  UMOV UR42, URZ ;  /* 0x0000003f002a7c82 */ /* 0x000fe20008000000 */
[----:B------:R-:W-:Y:S01]  /*0c30*/  UIADD3.X UR5, URZ, UR5, URZ, UP0, !UPT ;  /* 0x000000053f057290 */ /* 0x000fe200087fe43f */
[----:B------:R-:W-:Y:S01]  /*0c40*/  MOV R3, 0x1 ;  /* 0x0000000100037802 */ /* 0x000fe20000000f00 */
[----:B------:R-:W-:Y:S01]  /*0c50*/  UMOV UR43, URZ ;  /* 0x0000003f002b7c82 */ /* 0x000fe20008000000 */
[----:B------:R-:W-:Y:S01]  /*0c60*/  UMOV UR26, 0x20 ;  /* 0x00000020001a7882 */ /* 0x000fe20000000000 */
[----:B------:R-:W-:Y:S01]  /*0c70*/  UMOV UR28, UR44 ;  /* 0x0000002c001c7c82 */ /* 0x000fe20008000000 */
[----:B------:R-:W-:Y:S01]  /*0c80*/  UMOV UR29, UR45 ;  /* 0x0000002d001d7c82 */ /* 0x000fe20008000000 */
[----:B------:R-:W-:Y:S01]  /*0c90*/  UIADD3 UR40, UR9, 0x5000, URZ ;  /* 0x0000500009287890 */ /* 0x000fe2000fffe03f */
[----:B------:R-:W-:Y:S01]  /*0ca0*/  SHF.L.U32 R3, R3, 0x1f, RZ ;  /* 0x0000001f03037819 */ /* 0x000fe200000006ff */
[----:B------:R-:W-:Y:S01]  /*0cb0*/  UIADD3 UR41, UR9, 0x55000, URZ ;  /* 0x0005500009297890 */ /* 0x000fe2000fffe03f */
[----:B------:R-:W-:Y:S01]  /*0cc0*/  ISETP.NE.AND P2, PT, R17, RZ, PT ;  /* 0x000000ff1100720c */ /* 0x000fe20003f45270 */
[----:B------:R-:W-:-:S02]  /*0cd0*/  UIADD3 UR24, UR9, 0x9000, URZ ;  /* 0x0000900009187890 */ /* 0x000fc4000fffe03f */
[----:B------:R-:W-:Y:S02]  /*0ce0*/  UIADD3 UR16, UR9, 0xd000, URZ ;  /* 0x0000d00009107890 */ /* 0x000fe4000fffe03f */
[----:B------:R-:W-:Y:S01]  /*0cf0*/  UIADD3 UR8, UR9, 0x11000, URZ ;  /* 0x0001100009087890 */ /* 0x000fe2000fffe03f */
[----:B------:R-:W-:Y:S02]  /*0d00*/  UMOV UR27, UR43 ;  /* 0x0000002b001b7c82 */ /* 0x000fe40008000000 */
[----:B------:R1:W-:Y:S01]  /*0d10*/  UTMALDG.4D [UR40], [UR4], desc[UR6] ;  /* 0x00000628040075b4 */ /* 0x0003e20008019000 */
[----:B------:R-:W-:Y:S01]  /*0d20*/  UMOV UR25, UR41 ;  /* 0x0000002900197c82 */ /* 0x000fe20008000000 */
[----:B------:R-:W-:Y:S01]  /*0d30*/  UMOV UR18, 0x40 ;  /* 0x0000004000127882 */ /* 0x000fe20000000000 */
[----:B------:R-:W-:Y:S01]  /*0d40*/  UMOV UR20, UR44 ;  /* 0x0000002c00147c82 */ /* 0x000fe20008000000 */
[----:B------:R-:W-:Y:S01]  /*0d50*/  UMOV UR21, UR45 ;  /* 0x0000002d00157c82 */ /* 0x000fe20008000000 */
[----:B------:R-:W-:Y:S01]  /*0d60*/  UMOV UR19, UR43 ;  /* 0x0000002b00137c82 */ /* 0x000fe20008000000 */
[----:B------:R-:W-:Y:S01]  /*0d70*/  UMOV UR17, UR41 ;  /* 0x0000002900117c82 */ /* 0x000fe20008000000 */
[----:B---3--:R-:W-:Y:S01]  /*0d80*/  LEA R2, R11, R0, 0x18 ;  /* 0x000000000b027211 */ /* 0x008fe200078ec0ff */
[----:B------:R-:W-:Y:S01]  /*0d90*/  UMOV UR10, 0x60 ;  /* 0x00000060000a7882 */ /* 0x000fe20000000000 */
[----:B------:R2:W-:Y:S01]  /*0da0*/  UTMALDG.4D [UR24], [UR4], desc[UR6] ;  /* 0x00000618040075b4 */ /* 0x0005e20008019000 */
[----:B------:R-:W-:Y:S01]  /*0db0*/  UMOV UR12, UR44 ;  /* 0x0000002c000c7c82 */ /* 0x000fe20008000000 */
[----:B------:R-:W-:Y:S01]  /*0dc0*/  UMOV UR13, UR45 ;  /* 0x0000002d000d7c82 */ /* 0x000fe20008000000 */
[----:B------:R-:W-:Y:S01]  /*0dd0*/  UMOV UR11, UR43 ;  /* 0x0000002b000b7c82 */ /* 0x000fe20008000000 */
[----:B------:R-:W-:Y:S01]  /*0de0*/  LEA R0, R5, R2, 0x3 ;  /* 0x0000000205007211 */ /* 0x000fe200078e18ff */
[----:B------:R2:W-:Y:S01]  /*0df0*/  UTMALDG.4D [UR16], [UR4], desc[UR6] ;  /* 0x00000610040075b4 */ /* 0x0005e20008019000 */
[----:B-1----:R-:W-:Y:S01]  /*0e00*/  UIADD3 UR40, UR9, 0x15000, URZ ;  /* 0x0001500009287890 */ /* 0x002fe2000fffe03f */
[----:B------:R-:W-:-:S02]  /*0e10*/  UMOV UR42, 0x80 ;  /* 0x00000080002a7882 */ /* 0x000fc40000000000 */
[----:B------:R-:W-:Y:S02]  /*0e20*/  UMOV UR9, UR41 ;  /* 0x0000002900097c82 */ /* 0x000fe40008000000 */
[----:B------:R2:W-:Y:S04]  /*0e30*/  UTMALDG.4D [UR8], [UR4], desc[UR6] ;  /* 0x00000608040075b4 */ /* 0x0005e80008019000 */
[----:B------:R2:W-:Y:S01]  /*0e40*/  UTMALDG.4D [UR40], [UR4], desc[UR6] ;  /* 0x00000628040075b4 */ /* 0x0005e20008019000 */
[----:B------:R-:W1:Y:S02]  /*0e50*/  SYNCS.PHASECHK.TRANS64.TRYWAIT P1, [R0+URZ+0x55020], R3 ;  /* 0x05502003000075a7 */ /* 0x000e64000802017f */
[----:B-12---:R-:W-:Y:S05]  /*0e60*/  @!P1 BRA `(.L_x_14) ;  /* 0x00000108004c9947 */ /* 0x006fea0003800000 */
.L_x_67:
[----:B------:R-:W-:Y:S01]  /*0e70*/  MOV R8, 0x1 ;  /* 0x0000000100087802 */ /* 0x000fe20000000f00 */
[----:B------:R-:W-:Y:S06]  /*0e80*/  @P2 BRA `(.L_x_15) ;  /* 0x0000000000142947 */ /* 0x000fec0003800000 */
[----:B------:R-:W-:Y:S02]  /*0e90*/  ISETP.NE.AND P1, PT, R4, RZ, PT ;  /* 0x000000ff0400720c */ /* 0x000fe40003f25270 */
[----:B-1----:R-:W-:-:S04]  /*0ea0*/  MOV R3, 0x14000 ;  /* 0x0001400000037802 */ /* 0x002fc80000000f00 */
[----:B------:R2:W-:Y:S07]  /*0eb0*/  SYNCS.ARRIVE.TRANS64 RZ, [R0+URZ+0x55000], R3 ;  /* 0x0550000300ff79a7 */ /* 0x0005ee000800003f */
[----:B------:R-:W-:Y:S05]  /*0ec0*/  @!P1 BRA `(.L_x_15) ;  /* 0x0000000000049947 */ /* 0x000fea0003800000 */
[----:B------:R-:W-:Y:S01]  /*0ed0*/  BPT.TRAP 0x1 ;  /* 0x000000040000795c */ /* 0x000fe20000300000 */
.L_x_15:
[C---:B------:R-:W-:Y:S01]  /*0ee0*/  IMAD R2, R5.reuse, 0x14000, R2 ;  /* 0x0001400005027824 */ /* 0x040fe200078e0202 */
[----:B------:R-:W-:Y:S01]  /*0ef0*/  R2UR UR33, R0 ;  /* 0x00000000002172ca */ /* 0x000fe200000e0000 */
[----:B------:R-:W-:Y:S01]  /*0f00*/  ULDC.64 UR4, c[0x0][0x198] ;  /* 0x0000660000047ab9 */ /* 0x000fe20000000a00 */
[----:B------:R-:W-:Y:S01]  /*0f10*/  UMOV UR35, URZ ;  /* 0x0000003f00237c82 */ /* 0x000fe20008000000 */
[----:B------:R-:W-:Y:S01]  /*0f20*/  UIADD3 UR4, UP0, UR4, 0x2f0, URZ ;  /* 0x000002f004047890 */ /* 0x000fe2000ff1e03f */
[----:B------:R-:W-:Y:S01]  /*0f30*/  R2UR UR40, R2 ;  /* 0x00000000022872ca */ /* 0x000fe200000e0000 */
[----:B------:R-:W-:Y:S01]  /*0f40*/  UMOV UR6, 0x0 ;  /* 0x0000000000067882 */ /* 0x000fe20000000000 */
[----:B------:R-:W-:Y:S01]  /*0f50*/  UMOV UR7, 0x10000000 ;  /* 0x1000000000077882 */ /* 0x000fe20000000000 */
[----:B------:R-:W-:Y:S01]  /*0f60*/  UIADD3.X UR5, URZ, UR5, URZ, UP0, !UPT ;  /* 0x000000053f057290 */ /* 0x000fe200087fe43f */
[----:B------:R-:W-:Y:S01]  /*0f70*/  IADD3 R5, R5, 0x1, RZ ;  /* 0x0000000105057810 */ /* 0x000fe20007ffe0ff */
[----:B------:R-:W-:Y:S01]  /*0f80*/  UMOV UR34, URZ ;  /* 0x0000003f00227c82 */ /* 0x000fe20008000000 */
[----:B------:R-:W-:Y:S01]  /*0f90*/  UMOV UR36, UR44 ;  /* 0x0000002c00247c82 */ /* 0x000fe20008000000 */
[----:B------:R-:W-:Y:S01]  /*0fa0*/  UMOV UR37, UR45 ;  /* 0x0000002d00257c82 */ /* 0x000fe20008000000 */
[----:B------:R-:W-:Y:S01]  /*0fb0*/  UMOV UR26, 0x20 ;  /* 0x00000020001a7882 */ /* 0x000fe20000000000 */
[----:B------:R-:W-:Y:S01]  /*0fc0*/  UIADD3 UR33, UR33, 0x55000, URZ ;  /* 0x0005500021217890 */ /* 0x000fe2000fffe03f */
[----:B------:R-:W-:Y:S01]  /*0fd0*/  UMOV UR28, UR44 ;  /* 0x0000002c001c7c82 */ /* 0x000fe20008000000 */
[----:B------:R-:W-:-:S02]  /*0fe0*/  UMOV UR29, UR45 ;  /* 0x0000002d001d7c82 */ /* 0x000fc40008000000 */
[----:B------:R-:W-:Y:S02]  /*0ff0*/  UIADD3 UR32, UR40, 0x5000, URZ ;  /* 0x0000500028207890 */ /* 0x000fe4000fffe03f */
[----:B------:R-:W-:Y:S02]  /*1000*/  UIADD3 UR24, UR40, 0x9000, URZ ;  /* 0x0000900028187890 */ /* 0x000fe4000fffe03f */
[----:B------:R-:W-:Y:S02]  /*1010*/  UIADD3 UR16, UR40, 0xd000, URZ ;  /* 0x0000d00028107890 */ /* 0x000fe4000fffe03f */
[----:B------:R-:W-:Y:S02]  /*1020*/  UIADD3 UR8, UR40, 0x11000, URZ ;  /* 0x0001100028087890 */ /* 0x000fe4000fffe03f */
[----:B------:R-:W-:Y:S01]  /*1030*/  UIADD3 UR40, UR40, 0x15000, URZ ;  /* 0x0001500028287890 */ /* 0x000fe2000fffe03f */
[----:B------:R3:W-:Y:S01]  /*1040*/  UTMALDG.4D [UR32], [UR4], desc[UR6] ;  /* 0x00000620040075b4 */ /* 0x0007e20008019000 */
[----:B------:R-:W-:Y:S01]  /*1050*/  UMOV UR27, UR35 ;  /* 0x00000023001b7c82 */ /* 0x000fe20008000000 */
[----:B------:R-:W-:Y:S01]  /*1060*/  UMOV UR25, UR33 ;  /* 0x0000002100197c82 */ /* 0x000fe20008000000 */
[----:B------:R-:W-:Y:S01]  /*1070*/  UMOV UR18, 0x40 ;  /* 0x0000004000127882 */ /* 0x000fe20000000000 */
[----:B------:R-:W-:Y:S01]  /*1080*/  UMOV UR20, UR44 ;  /* 0x0000002c00147c82 */ /* 0x000fe20008000000 */
[----:B------:R-:W-:Y:S01]  /*1090*/  UMOV UR21, UR45 ;  /* 0x0000002d00157c82 */ /* 0x000fe20008000000 */
[----:B------:R-:W-:Y:S01]  /*10a0*/  UMOV UR19, UR35 ;  /* 0x0000002300137c82 */ /* 0x000fe20008000000 */
[----:B------:R-:W-:Y:S01]  /*10b0*/  UMOV UR17, UR33 ;  /* 0x0000002100117c82 */ /* 0x000fe20008000000 */
[----:B------:R-:W-:Y:S01]  /*10c0*/  UMOV UR10, 0x60 ;  /* 0x00000060000a7882 */ /* 0x000fe20000000000 */
[----:B------:R-:W-:Y:S01]  /*10d0*/  UMOV UR12, UR44 ;  /* 0x0000002c000c7c82 */ /* 0x000fe20008000000 */
[----:B------:R-:W-:Y:S01]  /*10e0*/  UMOV UR13, UR45 ;  /* 0x0000002d000d7c82 */ /* 0x000fe20008000000 */
[----:B------:R3:W-:Y:S01]  /*10f0*/  UTMALDG.4D [UR24], [UR4], desc[UR6] ;  /* 0x00000618040075b4 */ /* 0x0007e20008019000 */
[----:B------:R-:W-:Y:S01]  /*1100*/  UMOV UR11, UR35 ;  /* 0x00000023000b7c82 */ /* 0x000fe20008000000 */
[----:B------:R-:W-:Y:S01]  /*1110*/  UMOV UR9, UR33 ;  /* 0x0000002100097c82 */ /* 0x000fe20008000000 */
[----:B------:R-:W-:Y:S01]  /*1120*/  UMOV UR42, 0x80 ;  /* 0x00000080002a7882 */ /* 0x000fe20000000000 */
[----:B------:R-:W-:Y:S01]  /*1130*/  UMOV UR43, UR35 ;  /* 0x00000023002b7c82 */ /* 0x000fe20008000000 */
[----:B------:R-:W-:Y:S01]  /*1140*/  UMOV UR41, UR33 ;  /* 0x0000002100297c82 */ /* 0x000fe20008000000 */
[----:B------:R3:W-:Y:S01]  /*1150*/  UTMALDG.4D [UR16], [UR4], desc[UR6] ;  /* 0x00000610040075b4 */ /* 0x0007e20008019000 */
[----:B------:R3:W-:Y:S01]  /*1160*/  UTMALDG.4D [UR8], [UR4], desc[UR6] ;  /* 0x00000608040075b4 */ /* 0x0007e20008019000 */
[----:B------:R3:W-:Y:S02]  /*1170*/  UTMALDG.4D [UR40], [UR4], desc[UR6] ;  /* 0x00000628040075b4 */ /* 0x0007e40008019000 */
[----:B---3--:R-:W-:Y:S01]  /*1180*/  NOP ;  /* 0x0000000000007918 */ /* 0x008fe20000000000 */
.L_x_11:
[----:B------:R-:W-:Y:S02]  /*1190*/  ISETP.GE.AND P1, PT, R23, 0x101, PT ;  /* 0x000001011700780c */ /* 0x000fe40003f26270 */
[----:B------:R-:W-:-:S11]  /*11a0*/  MOV R6, 0x1 ;  /* 0x0000000100067802 */ /* 0x000fd60000000f00 */
[----:B------:R-:W-:Y:S05]  /*11b0*/  @!P1 BRA `(.L_x_16) ;  /* 0x0000000400e49947 */ /* 0x000fea0003800000 */
[----:B-12---:R-:W1:Y:S01]  /*11c0*/  S2R R3, SR_CgaCtaId ;  /* 0x0000000000037919 */ /* 0x006e620000008800 */
[----:B------:R-:W-:Y:S02]  /*11d0*/  MOV R0, 0x400 ;  /* 0x0000040000007802 */ /* 0x000fe40000000f00 */
[----:B------:R-:W-:Y:S02]  /*11e0*/  MOV R2, 0x1 ;  /* 0x0000000100027802 */ /* 0x000fe40000000f00 */
[----:B------:R-:W-:Y:S02]  /*11f0*/  ISETP.NE.AND P2, PT, R17, RZ, PT ;  /* 0x000000ff1100720c */ /* 0x000fe40003f45270 */
[----:B-1----:R-:W-:Y:S02]  /*1200*/  LEA R0, R3, R0, 0x18 ;  /* 0x0000000003007211 */ /* 0x002fe400078ec0ff */
[----:B------:R-:W-:-:S03]  /*1210*/  SHF.L.U32 R3, R2, 0x1f, RZ ;  /* 0x0000001f02037819 */ /* 0x000fc600000006ff */
[----:B------:R-:W-:-:S04]  /*1220*/  IMAD R2, R5, 0x8, R0 ;  /* 0x0000000805027824 */ /* 0x000fc800078e0200 */
[----:B------:R-:W1:Y:S02]  /*1230*/  SYNCS.PHASECHK.TRANS64.TRYWAIT P1, [R2+URZ+0x55020], R3 ;  /* 0x05502003020075a7 */ /* 0x000e64000802017f */
[----:B-1----:R-:W-:Y:S05]  /*1240*/  @!P1 BRA `(.L_x_17) ;  /* 0x0000010400689947 */ /* 0x002fea0003800000 */
.L_x_68:
[----:B------:R-:W-:Y:S05]  /*1250*/  @P2 BRA `(.L_x_18) ;  /* 0x0000000000142947 */ /* 0x000fea0003800000 */
[----:B------:R-:W-:Y:S02]  /*1260*/  ISETP.NE.AND P1, PT, R4, RZ, PT ;  /* 0x000000ff0400720c */ /* 0x000fe40003f25270 */
[----:B-1----:R-:W-:-:S04]  /*1270*/  MOV R3, 0x14000 ;  /* 0x0001400000037802 */ /* 0x002fc80000000f00 */
[----:B------:R2:W-:Y:S07]  /*1280*/  SYNCS.ARRIVE.TRANS64 RZ, [R2+URZ+0x55000], R3 ;  /* 0x0550000302ff79a7 */ /* 0x0005ee000800003f */
[----:B------:R-:W-:Y:S05]  /*1290*/  @!P1 BRA `(.L_x_18) ;  /* 0x0000000000049947 */ /* 0x000fea0003800000 */
[----:B------:R-:W-:Y:S01]  /*12a0*/  BPT.TRAP 0x1 ;  /* 0x000000040000795c */ /* 0x000fe20000300000 */
.L_x_18:
[----:B-12---:R-:W1:Y:S01]  /*12b0*/  S2R R3, SR_CgaCtaId ;  /* 0x0000000000037919 */ /* 0x006e620000008800 */
[C---:B------:R-:W-:Y:S01]  /*12c0*/  IMAD R0, R5.reuse, 0x14000, R0 ;  /* 0x0001400005007824 */ /* 0x040fe200078e0200 */
[----:B------:R-:W-:Y:S01]  /*12d0*/  R2UR UR27, R8 ;  /* 0x00000000081b72ca */ /* 0x000fe200000e0000 */
[----:B------:R-:W-:Y:S01]  /*12e0*/  ULDC.64 UR4, c[0x0][0x198] ;  /* 0x0000660000047ab9 */ /* 0x000fe20000000a00 */
[----:B------:R-:W-:Y:S01]  /*12f0*/  R2UR UR25, R2 ;  /* 0x00000000021972ca */ /* 0x000fe200000e0000 */
[----:B------:R-:W-:Y:S01]  /*1300*/  UIADD3 UR4, UP0, UR4, 0x1f0, URZ ;  /* 0x000001f004047890 */ /* 0x000fe2000ff1e03f */
[----:B------:R-:W-:Y:S01]  /*1310*/  R2UR UR9, R0 ;  /* 0x00000000000972ca */ /* 0x000fe200000e0000 */
[----:B------:R-:W-:Y:S01]  /*1320*/  UMOV UR6, 0x0 ;  /* 0x0000000000067882 */ /* 0x000fe20000000000 */
[----:B------:R-:W-:Y:S01]  /*1330*/  IADD3 R5, R5, 0x1, RZ ;  /* 0x0000000105057810 */ /* 0x000fe20007ffe0ff */
[----:B------:R-:W-:Y:S01]  /*1340*/  UIADD3.X UR5, URZ, UR5, URZ, UP0, !UPT ;  /* 0x000000053f057290 */ /* 0x000fe200087fe43f */
[----:B------:R-:W-:Y:S01]  /*1350*/  MOV R0, 0x400 ;  /* 0x0000040000007802 */ /* 0x000fe20000000f00 */
[----:B------:R-:W-:Y:S01]  /*1360*/  UMOV UR7, 0x10000000 ;  /* 0x1000000000077882 */ /* 0x000fe20000000000 */
[----:B------:R-:W-:Y:S01]  /*1370*/  UMOV UR26, URZ ;  /* 0x0000003f001a7c82 */ /* 0x000fe20008000000 */
[----:B------:R-:W-:Y:S01]  /*1380*/  UMOV UR28, UR44 ;  /* 0x0000002c001c7c82 */ /* 0x000fe20008000000 */
[----:B------:R-:W-:Y:S01]  /*1390*/  UMOV UR29, UR45 ;  /* 0x0000002d001d7c82 */ /* 0x000fe20008000000 */
[----:B------:R-:W-:Y:S01]  /*13a0*/  USHF.L.U32 UR27, UR27, 0x8, URZ ;  /* 0x000000081b1b7899 */ /* 0x000fe2000800063f */
[C---:B------:R-:W-:Y:S01]  /*13b0*/  ISETP.NE.AND P2, PT, R5.reuse, 0x4, PT ;  /* 0x000000040500780c */ /* 0x040fe20003f45270 */
[----:B------:R-:W-:Y:S01]  /*13c0*/  UIADD3 UR25, UR25, 0x55000, URZ ;  /* 0x0005500019197890 */ /* 0x000fe2000fffe03f */
[C---:B------:R-:W-:Y:S01]  /*13d0*/  ISETP.NE.AND P1, PT, R5.reuse, 0x4, PT ;  /* 0x000000040500780c */ /* 0x040fe20003f25270 */
[----:B------:R-:W-:Y:S01]  /*13e0*/  UIADD3 UR24, UR9, 0x5000, URZ ;  /* 0x0000500009187890 */ /* 0x000fe2000fffe03f */
[----:B------:R-:W-:Y:S01]  /*13f0*/  SEL R5, R5, RZ, P2 ;  /* 0x000000ff05057207 */ /* 0x000fe20001000000 */
[----:B------:R-:W-:Y:S01]  /*1400*/  UIADD3 UR40, UR9, 0x9000, URZ ;  /* 0x0000900009287890 */ /* 0x000fe2000fffe03f */
[----:B------:R-:W-:Y:S01]  /*1410*/  SEL R6, RZ, 0x1, !P1 ;  /* 0x00000001ff067807 */ /* 0x000fe20004800000 */
[----:B------:R-:W-:Y:S01]  /*1420*/  UMOV UR42, 0x20 ;  /* 0x00000020002a7882 */ /* 0x000fe20000000000 */
[----:B------:R-:W-:Y:S01]  /*1430*/  UMOV UR41, UR25 ;  /* 0x0000001900297c82 */ /* 0x000fe20008000000 */
[----:B------:R-:W-:Y:S01]  /*1440*/  UMOV UR43, UR27 ;  /* 0x0000001b002b7c82 */ /* 0x000fe20008000000 */
[----:B------:R-:W-:Y:S01]  /*1450*/  UIADD3 UR16, UR9, 0xd000, URZ ;  /* 0x0000d00009107890 */ /* 0x000fe2000fffe03f */
[----:B------:R-:W-:Y:S01]  /*1460*/  ISETP.NE.AND P2, PT, R17, RZ, PT ;  /* 0x000000ff1100720c */ /* 0x000fe20003f45270 */
[----:B------:R-:W-:Y:S01]  /*1470*/  UTMALDG.4D [UR24], [UR4], desc[UR6] ;  /* 0x00000618040075b4 */ /* 0x000fe20008019000 */
[----:B------:R-:W-:Y:S01]  /*1480*/  UIADD3 UR8, UR9, 0x11000, URZ ;  /* 0x0001100009087890 */ /* 0x000fe2000fffe03f */
[----:B------:R-:W-:Y:S01]  /*1490*/  UMOV UR18, 0x40 ;  /* 0x0000004000127882 */ /* 0x000fe20000000000 */
[----:B-1----:R-:W-:Y:S01]  /*14a0*/  LEA R2, R3, R0, 0x18 ;  /* 0x0000000003027211 */ /* 0x002fe200078ec0ff */
[----:B------:R-:W-:Y:S01]  /*14b0*/  UMOV UR20, UR44 ;  /* 0x0000002c00147c82 */ /* 0x000fe20008000000 */
[----:B------:R-:W-:Y:S01]  /*14c0*/  UMOV UR21, UR45 ;  /* 0x0000002d00157c82 */ /* 0x000fe20008000000 */
[----:B------:R-:W-:Y:S01]  /*14d0*/  UMOV UR17, UR25 ;  /* 0x0000001900117c82 */ /* 0x000fe20008000000 */
[----:B------:R1:W-:Y:S01]  /*14e0*/  UTMALDG.4D [UR40], [UR4], desc[UR6] ;  /* 0x00000628040075b4 */ /* 0x0003e20008019000 */
[----:B------:R-:W-:Y:S01]  /*14f0*/  UMOV UR19, UR27 ;  /* 0x0000001b00137c82 */ /* 0x000fe20008000000 */
[----:B------:R-:W-:Y:S01]  /*1500*/  UMOV UR10, 0x60 ;  /* 0x00000060000a7882 */ /* 0x000fe20000000000 */
[----:B------:R-:W-:Y:S01]  /*1510*/  UMOV UR12, UR44 ;  /* 0x0000002c000c7c82 */ /* 0x000fe20008000000 */
[----:B------:R-:W-:Y:S01]  /*1520*/  UMOV UR13, UR45 ;  /* 0x0000002d000d7c82 */ /* 0x000fe20008000000 */
[----:B------:R-:W-:Y:S01]  /*1530*/  UMOV UR11, UR27 ;  /* 0x0000001b000b7c82 */ /* 0x000fe20008000000 */
[----:B------:R-:W-:-:S02]  /*1540*/  LEA R3, R5, R2, 0x3 ;  /* 0x0000000205037211 */ /* 0x000fc400078e18ff */
[----:B------:R-:W-:Y:S01]  /*1550*/  SHF.L.U32 R0, R6, 0x1f, RZ ;  /* 0x0000001f06007819 */ /* 0x000fe200000006ff */
[----:B------:R2:W-:Y:S01]  /*1560*/  UTMALDG.4D [UR16], [UR4], desc[UR6] ;  /* 0x00000610040075b4 */ /* 0x0005e20008019000 */
[----:B-1----:R-:W-:Y:S01]  /*1570*/  UIADD3 UR40, UR9, 0x15000, URZ ;  /* 0x0001500009287890 */ /* 0x002fe2000fffe03f */
[----:B------:R-:W-:Y:S02]  /*1580*/  UMOV UR42, 0x80 ;  /* 0x00000080002a7882 */ /* 0x000fe40000000000 */
[----:B------:R-:W-:Y:S02]  /*1590*/  UMOV UR9, UR25 ;  /* 0x0000001900097c82 */ /* 0x000fe40008000000 */
[----:B------:R2:W-:Y:S04]  /*15a0*/  UTMALDG.4D [UR8], [UR4], desc[UR6] ;  /* 0x00000608040075b4 */ /* 0x0005e80008019000 */
[----:B------:R2:W-:Y:S01]  /*15b0*/  UTMALDG.4D [UR40], [UR4], desc[UR6] ;  /* 0x00000628040075b4 */ /* 0x0005e20008019000 */
[----:B------:R-:W1:Y:S02]  /*15c0*/  SYNCS.PHASECHK.TRANS64.TRYWAIT P1, [R3+URZ+0x55020], R0 ;  /* 0x05502000030075a7 */ /* 0x000e64000802017f */
[----:B-12---:R-:W-:Y:S05]  /*15d0*/  @!P1 BRA `(.L_x_19) ;  /* 0x0000010000989947 */ /* 0x006fea0003800000 */
.L_x_69:
[----:B------:R-:W-:Y:S05]  /*15e0*/  @P2 BRA `(.L_x_20) ;  /* 0x0000000000142947 */ /* 0x000fea0003800000 */
[----:B------:R-:W-:Y:S02]  /*15f0*/  ISETP.NE.AND P1, PT, R4, RZ, PT ;  /* 0x000000ff0400720c */ /* 0x000fe40003f25270 */
[----:B-1----:R-:W-:-:S04]  /*1600*/  MOV R0, 0x14000 ;  /* 0x0001400000007802 */ /* 0x002fc80000000f00 */
[----:B------:R2:W-:Y:S07]  /*1610*/  SYNCS.ARRIVE.TRANS64 RZ, [R3+URZ+0x55000], R0 ;  /* 0x0550000003ff79a7 */ /* 0x0005ee000800003f */
[----:B------:R-:W-:Y:S05]  /*1620*/  @!P1 BRA `(.L_x_20) ;  /* 0x0000000000049947 */ /* 0x000fea0003800000 */
[----:B------:R-:W-:Y:S01]  /*1630*/  BPT.TRAP 0x1 ;  /* 0x000000040000795c */ /* 0x000fe20000300000 */
.L_x_20:
[----:B------:R-:W-:Y:S01]  /*1640*/  IMAD R2, R5, 0x14000, R2 ;  /* 0x0001400005027824 */ /* 0x000fe200078e0202 */
[----:B------:R-:W-:Y:S01]  /*1650*/  R2UR UR33, R3 ;  /* 0x00000000032172ca */ /* 0x000fe200000e0000 */
[----:B------:R-:W-:Y:S01]  /*1660*/  ULDC.64 UR4, c[0x0][0x198] ;  /* 0x0000660000047ab9 */ /* 0x000fe20000000a00 */
[----:B------:R-:W-:Y:S01]  /*1670*/  R2UR UR35, R8 ;  /* 0x00000000082372ca */ /* 0x000fe200000e0000 */
        /* <DEDUP_REMOVED lines=11> */
[C---:B------:R-:W-:Y:S01]  /*1730*/  ISETP.NE.AND P1, PT, R5.reuse, 0x4, PT ;  /* 0x000000040500780c */ /* 0x040fe20003f25270 */
[----:B------:R-:W-:Y:S01]  /*1740*/  USHF.L.U32 UR35, UR35, 0x8, URZ ;  /* 0x0000000823237899 */ /* 0x000fe2000800063f */
[----:B------:R-:W-:Y:S01]  /*1750*/  IADD3 R8, R8, 0x1, RZ ;  /* 0x0000000108087810 */ /* 0x000fe20007ffe0ff */
[----:B------:R-:W-:Y:S01]  /*1760*/  UIADD3 UR32, UR40, 0x5000, URZ ;  /* 0x0000500028207890 */ /* 0x000fe2000fffe03f */
[----:B-12---:R-:W-:Y:S01]  /*1770*/  SEL R3, RZ, 0x1, P1 ;  /* 0x00000001ff037807 */ /* 0x006fe20000800000 */
[----:B------:R-:W-:Y:S01]  /*1780*/  UIADD3 UR24, UR40, 0x9000, URZ ;  /* 0x0000900028187890 */ /* 0x000fe2000fffe03f */
[----:B------:R-:W-:Y:S01]  /*1790*/  SEL R5, R5, RZ, P1 ;  /* 0x000000ff05057207 */ /* 0x000fe20000800000 */
[----:B------:R-:W-:Y:S01]  /*17a0*/  UIADD3 UR16, UR40, 0xd000, URZ ;  /* 0x0000d00028107890 */ /* 0x000fe2000fffe03f */
[----:B------:R-:W-:Y:S01]  /*17b0*/  LOP3.LUT R6, R6, R3, RZ, 0x3c, !PT ;  /* 0x0000000306067212 */ /* 0x000fe200078e3cff */
[----:B------:R-:W-:-:S02]  /*17c0*/  UIADD3 UR8, UR40, 0x11000, URZ ;  /* 0x0001100028087890 */ /* 0x000fc4000fffe03f */
[----:B------:R-:W-:Y:S01]  /*17d0*/  UIADD3 UR40, UR40, 0x15000, URZ ;  /* 0x0001500028287890 */ /* 0x000fe2000fffe03f */
[----:B------:R3:W-:Y:S01]  /*17e0*/  UTMALDG.4D [UR32], [UR4], desc[UR6] ;  /* 0x00000620040075b4 */ /* 0x0007e20008019000 */
[----:B------:R-:W-:Y:S01]  /*17f0*/  UMOV UR28, UR44 ;  /* 0x0000002c001c7c82 */ /* 0x000fe20008000000 */
[----:B------:R-:W-:Y:S01]  /*1800*/  UMOV UR29, UR45 ;  /* 0x0000002d001d7c82 */ /* 0x000fe20008000000 */
        /* <DEDUP_REMOVED lines=20> */
.L_x_16:
[----:B------:R-:W-:-:S07]  /*1950*/  IADD3 R7, R7, -0x4, RZ ;  /* 0xfffffffc07077810 */ /* 0x000fce0007ffe0ff */
.L_x_10:
[----:B------:R-:W-:Y:S05]  /*1960*/  BSYNC B0 ;  /* 0x0000000000007941 */ /* 0x000fea0003800000 */
.L_x_9:
[----:B-12---:R-:W1:Y:S01]  /*1970*/  S2R R3, SR_CgaCtaId ;  /* 0x0000000000037919 */ /* 0x006e620000008800 */
[----:B------:R-:W-:Y:S02]  /*1980*/  MOV R2, 0x400 ;  /* 0x0000040000027802 */ /* 0x000fe40000000f00 */
[----:B------:R-:W-:Y:S02]  /*1990*/  SHF.L.U32 R152, RZ, 0x1f, RZ ;  /* 0x0000001fff987819 */ /* 0x000fe400000006ff */
[----:B-1----:R-:W-:-:S04]  /*19a0*/  LEA R2, R3, R2, 0x18 ;  /* 0x0000000203027211 */ /* 0x002fc800078ec0ff */
[----:B------:R-:W1:Y:S02]  /*19b0*/  SYNCS.PHASECHK.TRANS64.TRYWAIT P1, [R2+URZ+0x55040], R152 ;  /* 0x05504098020075a7 */ /* 0x000e64000802017f */
[----:B-1----:R-:W-:Y:S05]  /*19c0*/  @!P1 BRA `(.L_x_21) ;  /* 0x000000fc00b09947 */ /* 0x002fea0003800000 */
.L_x_70:
[----:B------:R-:W2:Y:S01]  /*19d0*/  SYNCS.PHASECHK.TRANS64.TRYWAIT P1, [R2+URZ+0x55000], R152 ;  /* 0x05500098020075a7 */ /* 0x000ea2000802017f */
[----:B------:R-:W-:Y:S01]  /*19e0*/  MOV R4, RZ ;  /* 0x000000ff00047202 */ /* 0x000fe20000000f00 */
[----:B--2---:R-:W-:Y:S06]  /*19f0*/  @!P1 BRA `(.L_x_22) ;  /* 0x000000fc00b89947 */ /* 0x004fec0003800000 */
.L_x_71:
[----:B------:R-:W-:Y:S05]  /*1a00*/  WARPSYNC.ALL ;  /* 0x0000000000007948 */ /* 0x000fea0003800000 */
[C---:B------:R-:W-:Y:S01]  /*1a10*/  R2UR UR15, R2.reuse ;  /* 0x00000000020f72ca */ /* 0x040fe200000e0000 */
[----:B------:R-:W-:Y:S01]  /*1a20*/  WARPGROUP.ARRIVE ;  /* 0x00000000000079c5 */ /* 0x000fe20000000000 */
[----:B------:R-:W-:Y:S01]  /*1a30*/  R2UR UR4, R2 ;  /* 0x00000000020472ca */ /* 0x000fe200000e0000 */
[----:B------:R-:W-:Y:S01]  /*1a40*/  UMOV UR7, 0x80000020 ;  /* 0x8000002000077882 */ /* 0x000fe20000000000 */
[----:B------:R-:W-:Y:S01]  /*1a50*/  UMOV UR23, 0x80000020 ;  /* 0x8000002000177882 */ /* 0x000fe20000000000 */
[----:B------:R-:W-:Y:S01]  /*1a60*/  UMOV UR21, UR7 ;  /* 0x0000000700157c82 */ /* 0x000fe20008000000 */
[----:B------:R-:W-:Y:S01]  /*1a70*/  IMAD.U32 R233, RZ, RZ, UR7 ;  /* 0x00000007ffe97e24 */ /* 0x000fe2000f8e00ff */
[----:B------:R-:W-:Y:S01]  /*1a80*/  UMOV UR7, 0x80000020 ;  /* 0x8000002000077882 */ /* 0x000fe20000000000 */
[----:B------:R-:W-:Y:S01]  /*1a90*/  UMOV UR11, 0x80000020 ;  /* 0x80000020000b7882 */ /* 0x000fe20000000000 */
[----:B------:R-:W-:Y:S01]  /*1aa0*/  UMOV UR9, UR7 ;  /* 0x0000000700097c82 */ /* 0x000fe20008000000 */
[----:B------:R-:W-:Y:S01]  /*1ab0*/  MOV R21, UR7 ;  /* 0x0000000700157c02 */ /* 0x000fe20008000f00 */
[----:B------:R-:W-:Y:S01]  /*1ac0*/  UMOV UR7, 0x80000020 ;  /* 0x8000002000077882 */ /* 0x000fe20000000000 */
[----:B------:R-:W-:Y:S01]  /*1ad0*/  UMOV UR57, 0x80000020 ;  /* 0x8000002000397882 */ /* 0x000fe20000000000 */
[----:B------:R-:W-:Y:S01]  /*1ae0*/  UIADD3 UR15, UR15, 0x5000, URZ ;  /* 0x000050000f0f7890 */ /* 0x000fe2000fffe03f */
[----:B------:R-:W-:Y:S01]  /*1af0*/  MOV R19, UR7 ;  /* 0x0000000700137c02 */ /* 0x000fe20008000f00 */
[----:B------:R-:W-:-:S02]  /*1b00*/  USHF.R.U32.HI UR4, URZ, 0x4, UR4 ;  /* 0x000000043f047899 */ /* 0x000fc40008011604 */
[----:B------:R-:W-:Y:S02]  /*1b10*/  USHF.R.U32.HI UR15, URZ, 0x4, UR15 ;  /* 0x000000043f0f7899 */ /* 0x000fe4000801160f */
[----:B------:R-:W-:Y:S02]  /*1b20*/  ULOP3.LUT UR4, UR4, 0x3fff, URZ, 0xc0, !UPT ;  /* 0x00003fff04047892 */ /* 0x000fe4000f8ec03f */
[----:B------:R-:W-:Y:S02]  /*1b30*/  ULOP3.LUT UR15, UR15, 0x3fff, URZ, 0xc0, !UPT ;  /* 0x00003fff0f0f7892 */ /* 0x000fe4000f8ec03f */
[----:B------:R-:W-:Y:S02]  /*1b40*/  ULOP3.LUT UR4, UR4, 0x10000, URZ, 0xfc, !UPT ;  /* 0x0001000004047892 */ /* 0x000fe4000f8efc3f */
[----:B------:R-:W-:Y:S02]  /*1b50*/  ULOP3.LUT UR22, UR15, 0x10000, URZ, 0xfc, !UPT ;  /* 0x000100000f167892 */ /* 0x000fe4000f8efc3f */
[----:B------:R-:W-:-:S02]  /*1b60*/  UIADD3 UR5, UR4, 0x2, URZ ;  /* 0x0000000204057890 */ /* 0x000fc4000fffe03f */
[----:B------:R-:W-:Y:S01]  /*1b70*/  UIADD3 UR10, UR22, 0x2, URZ ;  /* 0x00000002160a7890 */ /* 0x000fe2000fffe03f */
[----:B------:R-:W-:Y:S01]  /*1b80*/  UMOV UR6, UR4 ;  /* 0x0000000400067c82 */ /* 0x000fe20008000000 */
[----:B------:R-:W-:Y:S01]  /*1b90*/  UIADD3 UR56, UR4, 0x300, URZ ;  /* 0x0000030004387890 */ /* 0x000fe2000fffe03f */
[----:B------:R-:W-:Y:S01]  /*1ba0*/  MOV R232, UR6 ;  /* 0x0000000600e87c02 */ /* 0x000fe20008000f00 */
[----:B------:R-:W-:Y:S01]  /*1bb0*/  UMOV UR20, UR6 ;  /* 0x0000000600147c82 */ /* 0x000fe20008000000 */
[----:B------:R-:W-:Y:S01]  /*1bc0*/  UMOV UR6, UR5 ;  /* 0x0000000500067c82 */ /* 0x000fe20008000000 */
[----:B------:R-:W-:Y:S01]  /*1bd0*/  HGMMA.64x256x16.F32.BF16 R24, gdesc[UR20], RZ, !UPT, gsb0 ;  /* 0x03e00000141879f0 */ /* 0x000fe2000c0018ff */
[----:B------:R-:W-:Y:S01]  /*1be0*/  UMOV UR8, UR6 ;  /* 0x0000000600087c82 */ /* 0x000fe20008000000 */
[----:B------:R-:W-:Y:S01]  /*1bf0*/  UIADD3 UR5, UR4, 0x100, URZ ;  /* 0x0000010004057890 */ /* 0x000fe2000fffe03f */
[----:B------:R-:W-:Y:S01]  /*1c00*/  MOV R20, UR6 ;  /* 0x0000000600147c02 */ /* 0x000fe20008000f00 */
[----:B------:R-:W-:Y:S01]  /*1c10*/  UIADD3 UR58, UR22, 0xc00, URZ ;  /* 0x00000c00163a7890 */ /* 0x000fe2000fffe03f */
[----:B------:R-:W-:Y:S01]  /*1c20*/  UMOV UR59, 0x80000020 ;  /* 0x80000020003b7882 */ /* 0x000fe20000000000 */
[----:B------:R-:W-:-:S03]  /*1c30*/  UIADD3 UR52, UR4, 0x302, URZ ;  /* 0x0000030204347890 */ /* 0x000fc6000fffe03f */
[----:B------:R-:W-:Y:S01]  /*1c40*/  UMOV UR6, UR5 ;  /* 0x0000000500067c82 */ /* 0x000fe20008000000 */
[----:B------:R-:W-:Y:S01]  /*1c50*/  UIADD3 UR5, UR4, 0x102, URZ ;  /* 0x0000010204057890 */ /* 0x000fe2000fffe03f */
[----:B------:R-:W-:Y:S01]  /*1c60*/  MOV R18, UR6 ;  /* 0x0000000600127c02 */ /* 0x000fe20008000f00 */
[----:B------:R-:W-:Y:S01]  /*1c70*/  UIADD3 UR54, UR22, 0xc02, URZ ;  /* 0x00000c0216367890 */ /* 0x000fe2000fffe03f */
[----:B------:R-:W-:Y:S01]  /*1c80*/  UMOV UR53, 0x80000020 ;  /* 0x8000002000357882 */ /* 0x000fe20000000000 */
[----:B------:R-:W-:Y:S01]  /*1c90*/  UMOV UR55, 0x80000020 ;  /* 0x8000002000377882 */ /* 0x000fe20000000000 */
[----:B------:R-:W-:Y:S02]  /*1ca0*/  UIADD3 UR48, UR4, 0x400, URZ ;  /* 0x0000040004307890 */ /* 0x000fe4000fffe03f */
[----:B------:R-:W-:Y:S01]  /*1cb0*/  UIADD3 UR50, UR22, 0x1000, URZ ;  /* 0x0000100016327890 */ /* 0x000fe2000fffe03f */
[----:B------:R-:W-:Y:S01]  /*1cc0*/  UMOV UR49, 0x80000020 ;  /* 0x8000002000317882 */ /* 0x000fe20000000000 */
[----:B------:R-:W-:Y:S01]  /*1cd0*/  UMOV UR51, 0x80000020 ;  /* 0x8000002000337882 */ /* 0x000fe20000000000 */
[----:B------:R-:W-:Y:S01]  /*1ce0*/  ULDC UR18, c[0x0][0x604] ;  /* 0x0001810000127ab9 */ /* 0x000fe20000000800 */
        /* <DEDUP_REMOVED lines=27> */
[----:B------:R-:W-:-:S02]  /*1ea0*/  WARPGROUP.DEPBAR.LE gsb0, 0x0 ;  /* 0x00008000000079c5 */ /* 0x000fc40000010000 */
[----:B------:R-:W-:-:S06]  /*1eb0*/  WARPGROUP.ARRIVE ;  /* 0x00000000000079c5 */ /* 0x000fcc0000000000 */
[----:B------:R-:W-:Y:S01]  /*1ec0*/  HGMMA.64x256x16.F32.BF16 R24, gdesc[UR8], R24, gsb0 ;  /* 0x03e00000081879f0 */ /* 0x000fe20008001818 */
[----:B------:R-:W-:Y:S01]  /*1ed0*/  UIADD3 UR10, UR22, 0x400, URZ ;  /* 0x00000400160a7890 */ /* 0x000fe2000fffe03f */
[----:B------:R-:W-:Y:S01]  /*1ee0*/  UMOV UR8, UR6 ;  /* 0x0000000600087c82 */ /* 0x000fe20008000000 */
[----:B------:R-:W-:Y:S01]  /*1ef0*/  UMOV UR9, UR7 ;  /* 0x0000000700097c82 */ /* 0x000fe20008000000 */
[----:B------:R-:W-:Y:S01]  /*1f00*/  UMOV UR11, 0x80000020 ;  /* 0x80000020000b7882 */ /* 0x000fe20000000000 */
[----:B------:R-:W-:Y:S01]  /*1f10*/  UMOV UR6, UR5 ;  /* 0x0000000500067c82 */ /* 0x000fe20008000000 */
[----:B------:R-:W-:Y:S01]  /*1f20*/  UMOV UR7, 0x80000020 ;  /* 0x8000002000077882 */ /* 0x000fe20000000000 */
[----:B------:R-:W-:Y:S01]  /*1f30*/  UIADD3 UR5, UR4, 0x200, URZ ;  /* 0x0000020004057890 */ /* 0x000fe2000fffe03f */
[----:B------:R-:W-:Y:S02]  /*1f40*/  MOV R14, UR6 ;  /* 0x00000006000e7c02 */ /* 0x000fe40008000f00 */
[----:B------:R-:W-:Y:S01]  /*1f50*/  MOV R15, UR7 ;  /* 0x00000007000f7c02 */ /* 0x000fe20008000f00 */
[----:B------:R-:W-:-:S02]  /*1f60*/  WARPGROUP.DEPBAR.LE gsb0, 0x0 ;  /* 0x00008000000079c5 */ /* 0x000fc40000010000 */
[----:B------:R-:W-:-:S15]  /*1f70*/  WARPGROUP.ARRIVE ;  /* 0x00000000000079c5 */ /* 0x000fde0000000000 */
        /* <DEDUP_REMOVED lines=8> */
[----:B------:R-:W-:Y:S01]  /*2000*/  MOV R12, UR6 ;  /* 0x00000006000c7c02 */ /* 0x000fe20008000f00 */
[----:B------:R-:W-:Y:S01]  /*2010*/  UIADD3 UR4, UR4, 0x402, URZ ;  /* 0x0000040204047890 */ /* 0x000fe2000fffe03f */
        /* <DEDUP_REMOVED lines=10> */
[----:B------:R-:W-:Y:S01]  /*20c0*/  MOV R10, UR6 ;  /* 0x00000006000a7c02 */ /* 0x000fe20008000f00 */
[----:B------:R-:W-:Y:S01]  /*20d0*/  IMAD.U32 R11, RZ, RZ, UR7 ;  /* 0x00000007ff0b7e24 */ /* 0x000fe2000f8e00ff */
[----:B------:R-:W-:Y:S01]  /*20e0*/  UMOV UR5, 0x80000020 ;  /* 0x8000002000057882 */ /* 0x000fe20000000000 */
[----:B------:R-:W-:-:S02]  /*20f0*/  WARPGROUP.DEPBAR.LE gsb0, 0x0 ;  /* 0x00008000000079c5 */ /* 0x000fc40000010000 */
[----:B------:R-:W-:-:S15]  /*2100*/  WARPGROUP.ARRIVE ;  /* 0x00000000000079c5 */ /* 0x000fde0000000000 */
[----:B------:R-:W-:-:S01]  /*2110*/  NOP ;  /* 0x0000000000007918 */ /* 0x000fc20000000000 */
[----:B------:R-:W-:Y:S01]  /*2120*/  HGMMA.64x256x16.F32.BF16 R24, gdesc[UR8], R24, gsb0 ;  /* 0x03e00000081879f0 */ /* 0x000fe20008001818 */
[----:B------:R-:W-:Y:S01]  /*2130*/  UIADD3 UR10, UR22, 0x802, URZ ;  /* 0x00000802160a7890 */ /* 0x000fe2000fffe03f */
[----:B------:R-:W-:Y:S01]  /*2140*/  UMOV UR8, UR6 ;  /* 0x0000000600087c82 */ /* 0x000fe20008000000 */
[----:B------:R-:W-:Y:S01]  /*2150*/  UMOV UR9, UR7 ;  /* 0x0000000700097c82 */ /* 0x000fe20008000000 */
[----:B------:R-:W-:Y:S01]  /*2160*/  UMOV UR11, 0x80000020 ;  /* 0x80000020000b7882 */ /* 0x000fe20000000000 */
[----:B------:R-:W-:Y:S01]  /*2170*/  UIADD3 UR6, UR22, 0x1002, URZ ;  /* 0x0000100216067890 */ /* 0x000fe2000fffe03f */
[----:B------:R-:W-:Y:S01]  /*2180*/  UMOV UR7, 0x80000020 ;  /* 0x8000002000077882 */ /* 0x000fe20000000000 */
[----:B------:R-:W-:Y:S02]  /*2190*/  WARPGROUP.DEPBAR.LE gsb0, 0x0 ;  /* 0x00008000000079c5 */ /* 0x000fe40000010000 */
[----:B------:R-:W-:-:S15]  /*21a0*/  WARPGROUP.ARRIVE ;  /* 0x00000000000079c5 */ /* 0x000fde0000000000 */
[----:B------:R-:W-:-:S04]  /*21b0*/  NOP ;  /* 0x0000000000007918 */ /* 0x000fc80000000000 */
[----:B------:R-:W-:Y:S01]  /*21c0*/  HGMMA.64x256x16.F32.BF16 R24, gdesc[UR8], R24, gsb0 ;  /* 0x03e00000081879f0 */ /* 0x000fe20008001818 */
[----:B------:R-:W-:Y:S01]  /*21d0*/  ULDC UR8, c[0x0][0x604] ;  /* 0x0001810000087ab9 */ /* 0x000fe20000000800 */
[----:B------:R-:W-:Y:S01]  /*21e0*/  ULDC UR11, c[0x0][0x604] ;  /* 0x00018100000b7ab9 */ /* 0x000fe20000000800 */
[----:B------:R-:W-:Y:S01]  /*21f0*/  ULDC UR10, c[0x0][0x604] ;  /* 0x00018100000a7ab9 */ /* 0x000fe20000000800 */
[----:B------:R-:W-:Y:S01]  /*2200*/  ULDC UR9, c[0x0][0x604] ;  /* 0x0001810000097ab9 */ /* 0x000fe20000000800 */
[----:B------:R-:W-:Y:S02]  /*2210*/  WARPGROUP.DEPBAR.LE gsb0, 0x0 ;  /* 0x00008000000079c5 */ /* 0x000fe40000010000 */
[----:B------:R-:W-:-:S15]  /*2220*/  WARPGROUP.ARRIVE ;  /* 0x00000000000079c5 */ /* 0x000fde0000000000 */
[----:B------:R-:W-:-:S06]  /*2230*/  NOP ;  /* 0x0000000000007918 */ /* 0x000fcc0000000000 */
[----:B------:R-:W-:Y:S03]  /*2240*/  HGMMA.64x256x16.F32.BF16 R24, gdesc[UR56], R24, gsb0 ;  /* 0x03e00000381879f0 */ /* 0x000fe60008001818 */
[----:B------:R-:W-:Y:S02]  /*2250*/  WARPGROUP.DEPBAR.LE gsb0, 0x0 ;  /* 0x00008000000079c5 */ /* 0x000fe40000010000 */
[----:B------:R-:W-:-:S15]  /*2260*/  WARPGROUP.ARRIVE ;  /* 0x00000000000079c5 */ /* 0x000fde0000000000 */
[----:B------:R-:W-:-:S08]  /*2270*/  NOP ;  /* 0x0000000000007918 */ /* 0x000fd00000000000 */
        /* <DEDUP_REMOVED lines=8> */
[----:B------:R-:W-:Y:S01]  /*2300*/  HGMMA.64x256x16.F32.BF16 R24, gdesc[UR4], R24, gsb0 ;  /* 0x03e00000041879f0 */ /* 0x000fe20008001818 */
[----:B------:R-:W-:Y:S01]  /*2310*/  ULDC UR7, c[0x0][0x604] ;  /* 0x0001810000077ab9 */ /* 0x000fe20000000800 */
[----:B------:R-:W-:Y:S01]  /*2320*/  ULDC UR6, c[0x0][0x604] ;  /* 0x0001810000067ab9 */ /* 0x000fe20000000800 */
[----:B------:R-:W-:Y:S02]  /*2330*/  WARPGROUP.DEPBAR.LE gsb0, 0x0 ;  /* 0x00008000000079c5 */ /* 0x000fe40000010000 */
[----:B------:R-:W-:Y:S02]  /*2340*/  FMNMX R3, R24, R25, !PT ;  /* 0x0000001918037209 */ /* 0x000fe40007800000 */
[----:B------:R-:W-:Y:S02]  /*2350*/  FMNMX R153, R26, R27, !PT ;  /* 0x0000001b1a997209 */ /* 0x000fe40007800000 */
[----:B------:R-:W-:Y:S02]  /*2360*/  FMNMX R0, R28, R3, !PT ;  /* 0x000000031c007209 */ /* 0x000fe40007800000 */
[----:B------:R-:W-:-:S02]  /*2370*/  FMNMX R154, R30, R153, !PT ;  /* 0x000000991e9a7209 */ /* 0x000fc40007800000 */
[----:B------:R-:W-:Y:S02]  /*2380*/  FMNMX R3, R29, R0, !PT ;  /* 0x000000001d037209 */ /* 0x000fe40007800000 */
[----:B------:R-:W-:Y:S02]  /*2390*/  FMNMX R153, R31, R154, !PT ;  /* 0x0000009a1f997209 */ /* 0x000fe40007800000 */
        /* <DEDUP_REMOVED lines=119> */
[----:B------:R-:W-:-:S03]  /*2b10*/  FMNMX R154, R151, R154, !PT ;  /* 0x0000009a979a7209 */ /* 0x000fc60007800000 */
[----:B------:R-:W3:Y:S04]  /*2b20*/  SHFL.BFLY PT, R0, R153, 0x1, 0x1f ;  /* 0x0c201f0099007f89 */ /* 0x000ee800000e0000 */
[----:B------:R-:W4:Y:S01]  /*2b30*/  SHFL.BFLY PT, R3, R154, 0x1, 0x1f ;  /* 0x0c201f009a037f89 */ /* 0x000f2200000e0000 */
[----:B---3--:R-:W-:Y:S02]  /*2b40*/  FMNMX R155, R153, R0, !PT ;  /* 0x00000000999b7209 */ /* 0x008fe40007800000 */
[----:B----4-:R-:W-:-:S03]  /*2b50*/  FMNMX R156, R154, R3, !PT ;  /* 0x000000039a9c7209 */ /* 0x010fc60007800000 */
[----:B------:R-:W3:Y:S04]  /*2b60*/  SHFL.BFLY PT, R0, R155, 0x2, 0x1f ;  /* 0x0c401f009b007f89 */ /* 0x000ee800000e0000 */
[----:B------:R-:W4:Y:S01]  /*2b70*/  SHFL.BFLY PT, R157, R156, 0x2, 0x1f ;  /* 0x0c401f009c9d7f89 */ /* 0x000f2200000e0000 */
[----:B---3--:R-:W-:-:S04]  /*2b80*/  FMNMX R3, R155, R0, !PT ;  /* 0x000000009b037209 */ /* 0x008fc80007800000 */
[C---:B------:R-:W-:Y:S02]  /*2b90*/  FSETP.NEU.AND P1, PT, R3.reuse, -INF , PT ;  /* 0xff8000000300780b */ /* 0x040fe40003f2d000 */
[----:B----4-:R-:W-:Y:S02]  /*2ba0*/  FMNMX R0, R156, R157, !PT ;  /* 0x0000009d9c007209 */ /* 0x010fe40007800000 */
[----:B------:R-:W-:Y:S02]  /*2bb0*/  FSEL R153, R3, RZ, P1 ;  /* 0x000000ff03997208 */ /* 0x000fe40000800000 */
[----:B------:R-:W-:-:S03]  /*2bc0*/  FSETP.NEU.AND P3, PT, R0, -INF , PT ;  /* 0xff8000000000780b */ /* 0x000fc60003f6d000 */
[----:B------:R-:W-:Y:S01]  /*2bd0*/  FMUL R153, R153, UR8 ;  /* 0x0000000899997c20 */ /* 0x000fe20008400000 */
[----:B------:R-:W-:Y:S01]  /*2be0*/  FSEL R178, R0, RZ, P3 ;  /* 0x000000ff00b27208 */ /* 0x000fe20001800000 */
[----:B------:R-:W-:Y:S02]  /*2bf0*/  ULDC UR8, c[0x0][0x604] ;  /* 0x0001810000087ab9 */ /* 0x000fe40000000800 */
[--C-:B------:R-:W-:Y:S01]  /*2c00*/  FFMA R24, R24, UR11, -R153.reuse ;  /* 0x0000000b18187c23 */ /* 0x100fe20008000899 */
[--C-:B------:R-:W-:Y:S01]  /*2c10*/  FFMA R25, R25, UR18, -R153.reuse ;  /* 0x0000001219197c23 */ /* 0x100fe20008000899 */
[--C-:B------:R-:W-:Y:S01]  /*2c20*/  FFMA R28, R28, UR25, -R153.reuse ;  /* 0x000000191c1c7c23 */ /* 0x100fe20008000899 */
[--C-:B------:R-:W-:Y:S01]  /*2c30*/  FFMA R33, R33, UR31, -R153.reuse ;  /* 0x0000001f21217c23 */ /* 0x100fe20008000899 */
[--C-:B------:R-:W-:Y:S01]  /*2c40*/  FFMA R32, R32, UR30, -R153.reuse ;  /* 0x0000001e20207c23 */ /* 0x100fe20008000899 */
[----:B------:R-:W-:Y:S01]  /*2c50*/  FSETP.GEU.AND P4, PT, R24, -126, PT ;  /* 0xc2fc00001800780b */ /* 0x000fe20003f8e000 */
        /* <DEDUP_REMOVED lines=11> */
[--C-:B------:R-:W-:Y:S01]  /*2d10*/  FFMA R48, R48, UR38, -R153.reuse ;  /* 0x0000002630307c23 */ /* 0x100fe20008000899 */
[----:B------:R-:W-:Y:S01]  /*2d20*/  @!P4 FMUL R24, R24, 0.5 ;  /* 0x3f0000001818c820 */ /* 0x000fe20000400000 */
[--C-:B------:R-:W-:Y:S01]  /*2d30*/  FFMA R41, R41, UR35, -R153.reuse ;  /* 0x0000002329297c23 */ /* 0x100fe20008000899 */
[----:B------:R-:W-:Y:S01]  /*2d40*/  @!P6 FMUL R25, R25, 0.5 ;  /* 0x3f0000001919e820 */ /* 0x000fe20000400000 */
[--C-:B------:R-:W-:Y:S01]  /*2d50*/  FFMA R49, R49, UR39, -R153.reuse ;  /* 0x0000002731317c23 */ /* 0x100fe20008000899 */
[----:B------:R-:W-:Y:S01]  /*2d60*/  @!P5 FMUL R28, R28, 0.5 ;  /* 0x3f0000001c1cd820 */ /* 0x000fe20000400000 */
[--C-:B------:R-:W-:Y:S01]  /*2d70*/  FFMA R52, R52, UR40, -R153.reuse ;  /* 0x0000002834347c23 */ /* 0x100fe20008000899 */
[----:B------:R-:W3:Y:S01]  /*2d80*/  MUFU.EX2 R24, R24 ;  /* 0x0000001800187308 */ /* 0x000ee20000000800 */
[----:B------:R-:W-:Y:S01]  /*2d90*/  @!P3 FMUL R33, R33, 0.5 ;  /* 0x3f0000002121b820 */ /* 0x000fe20000400000 */
[----:B------:R-:W-:Y:S01]  /*2da0*/  @!P2 FMUL R32, R32, 0.5 ;  /* 0x3f0000002020a820 */ /* 0x000fe20000400000 */
[--C-:B------:R-:W-:Y:S01]  /*2db0*/  FFMA R57, R57, UR7, -R153.reuse ;  /* 0x0000000739397c23 */ /* 0x100fe20008000899 */
[----:B------:R-:W-:Y:S01]  /*2dc0*/  @!P1 FMUL R29, R29, 0.5 ;  /* 0x3f0000001d1d9820 */ /* 0x000fe20000400000 */
[--C-:B------:R-:W-:Y:S01]  /*2dd0*/  FFMA R56, R56, UR6, -R153.reuse ;  /* 0x0000000638387c23 */ /* 0x100fe20008000899 */
[--C-:B------:R-:W-:Y:S01]  /*2de0*/  FFMA R60, R60, UR8, -R153.reuse ;  /* 0x000000083c3c7c23 */ /* 0x100fe20008000899 */
[--C-:B------:R-:W-:Y:S01]  /*2df0*/  FFMA R53, R53, UR41, -R153.reuse ;  /* 0x0000002935357c23 */ /* 0x100fe20008000899 */
[----:B------:R-:W4:Y:S01]  /*2e00*/  MUFU.EX2 R25, R25 ;  /* 0x0000001900197308 */ /* 0x000f220000000800 */
[--C-:B------:R-:W-:Y:S01]  /*2e10*/  FFMA R154, R64, UR10, -R153.reuse ;  /* 0x0000000a409a7c23 */ /* 0x100fe20008000899 */
[--C-:B------:R-:W-:Y:S01]  /*2e20*/  FFMA R61, R61, UR9, -R153.reuse ;  /* 0x000000093d3d7c23 */ /* 0x100fe20008000899 */
[--C-:B------:R-:W-:Y:S01]  /*2e30*/  FFMA R157, R69, UR13, -R153.reuse ;  /* 0x0000000d459d7c23 */ /* 0x100fe20008000899 */
[--C-:B------:R-:W-:Y:S01]  /*2e40*/  FFMA R72, R72, UR14, -R153.reuse ;  /* 0x0000000e48487c23 */ /* 0x100fe20008000899 */
[----:B------:R-:W-:Y:S01]  /*2e50*/  ULDC UR11, c[0x0][0x604] ;  /* 0x00018100000b7ab9 */ /* 0x000fe20000000800 */
[--C-:B------:R-:W-:Y:S01]  /*2e60*/  FFMA R156, R68, UR12, -R153.reuse ;  /* 0x0000000c449c7c23 */ /* 0x100fe20008000899 */
[--C-:B------:R-:W-:Y:S01]  /*2e70*/  FFMA R155, R65, UR11, -R153.reuse ;  /* 0x0000000b419b7c23 */ /* 0x100fe20008000899 */
[----:B------:R-:W5:Y:S01]  /*2e80*/  MUFU.EX2 R28, R28 ;  /* 0x0000001c001c7308 */ /* 0x000f620000000800 */
[----:B---3--:R-:W-:Y:S01]  /*2e90*/  @!P4 FMUL R24, R24, R24 ;  /* 0x000000181818c220 */ /* 0x008fe20000400000 */
[----:B------:R-:W-:Y:S01]  /*2ea0*/  FSETP.GEU.AND P4, PT, R36, -126, PT ;  /* 0xc2fc00002400780b */ /* 0x000fe20003f8e000 */
[--C-:B------:R-:W-:Y:S01]  /*2eb0*/  FFMA R162, R88, UR24, -R153.reuse ;  /* 0x0000001858a27c23 */ /* 0x100fe20008000899 */
[--C-:B------:R-:W-:Y:S01]  /*2ec0*/  FFMA R158, R73, UR16, -R153.reuse ;  /* 0x00000010499e7c23 */ /* 0x100fe20008000899 */
[--C-:B------:R-:W-:Y:S01]  /*2ed0*/  FFMA R160, R80, UR19, -R153.reuse ;  /* 0x0000001350a07c23 */ /* 0x100fe20008000899 */
[--C-:B------:R-:W-:Y:S01]  /*2ee0*/  FFMA R76, R76, UR17, -R153.reuse ;  /* 0x000000114c4c7c23 */ /* 0x100fe20008000899 */
[--C-:B------:R-:W-:Y:S01]  /*2ef0*/  FFMA R80, R81, UR20, -R153.reuse ;  /* 0x0000001451507c23 */ /* 0x100fe20008000899 */
[----:B------:R-:W3:Y:S01]  /*2f00*/  MUFU.EX2 R33, R33 ;  /* 0x0000002100217308 */ /* 0x000ee20000000800 */
[----:B----4-:R-:W-:Y:S01]  /*2f10*/  @!P6 FMUL R25, R25, R25 ;  /* 0x000000191919e220 */ /* 0x010fe20000400000 */
[----:B------:R-:W-:Y:S01]  /*2f20*/  FSETP.GEU.AND P6, PT, R37, -126, PT ;  /* 0xc2fc00002500780b */ /* 0x000fe20003fce000 */
[----:B------:R-:W-:Y:S01]  /*2f30*/  ULDC UR18, c[0x0][0x604] ;  /* 0x0001810000127ab9 */ /* 0x000fe20000000800 */
[--C-:B------:R-:W-:Y:S01]  /*2f40*/  FFMA R161, R84, UR21, -R153.reuse ;  /* 0x0000001554a17c23 */ /* 0x100fe20008000899 */
[--C-:B------:R-:W-:Y:S01]  /*2f50*/  FFMA R159, R77, UR18, -R153.reuse ;  /* 0x000000124d9f7c23 */ /* 0x100fe20008000899 */
[--C-:B------:R-:W-:Y:S01]  /*2f60*/  FFMA R84, R85, UR23, -R153.reuse ;  /* 0x0000001755547c23 */ /* 0x100fe20008000899 */
[----:B------:R-:W-:Y:S01]  /*2f70*/  @!P4 FMUL R36, R36, 0.5 ;  /* 0x3f0000002424c820 */ /* 0x000fe20000400000 */
[----:B------:R-:W4:Y:S01]  /*2f80*/  MUFU.EX2 R32, R32 ;  /* 0x0000002000207308 */ /* 0x000f220000000800 */
[----:B-----5:R-:W-:Y:S01]  /*2f90*/  @!P5 FMUL R28, R28, R28 ;  /* 0x0000001c1c1cd220 */ /* 0x020fe20000400000 */
[----:B------:R-:W-:Y:S01]  /*2fa0*/  FSETP.GEU.AND P5, PT, R40, -126, PT ;  /* 0xc2fc00002800780b */ /* 0x000fe20003fae000 */
[----:B------:R-:W-:Y:S01]  /*2fb0*/  ULDC UR25, c[0x0][0x604] ;  /* 0x0001810000197ab9 */ /* 0x000fe20000000800 */
[--C-:B------:R-:W-:Y:S01]  /*2fc0*/  FFMA R92, R92, UR26, -R153.reuse ;  /* 0x0000001a5c5c7c23 */ /* 0x100fe20008000899 */
[--C-:B------:R-:W-:Y:S01]  /*2fd0*/  FFMA R163, R89, UR25, -R153.reuse ;  /* 0x0000001959a37c23 */ /* 0x100fe20008000899 */
[--C-:B------:R-:W-:Y:S01]  /*2fe0*/  FFMA R93, R93, UR27, -R153.reuse ;  /* 0x0000001b5d5d7c23 */ /* 0x100fe20008000899 */
[----:B------:R-:W-:Y:S01]  /*2ff0*/  @!P6 FMUL R37, R37, 0.5 ;  /* 0x3f0000002525e820 */ /* 0x000fe20000400000 */
[----:B------:R-:W5:Y:S01]  /*3000*/  MUFU.EX2 R36, R36 ;  /* 0x0000002400247308 */ /* 0x000f620000000800 */
[----:B---3--:R-:W-:Y:S01]  /*3010*/  @!P3 FMUL R33, R33, R33 ;  /* 0x000000212121b220 */ /* 0x008fe20000400000 */
[----:B------:R-:W-:Y:S01]  /*3020*/  FSETP.GEU.AND P3, PT, R45, -126, PT ;  /* 0xc2fc00002d00780b */ /* 0x000fe20003f6e000 */
[--C-:B------:R-:W-:Y:S01]  /*3030*/  FFMA R164, R96, UR28, -R153.reuse ;  /* 0x0000001c60a47c23 */ /* 0x100fe20008000899 */
[----:B------:R-:W-:Y:S01]  /*3040*/  ULDC UR37, c[0x0][0x604] ;  /* 0x0001810000257ab9 */ /* 0x000fe20000000800 */
[----:B------:R-:W-:Y:S01]  /*3050*/  ULDC UR31, c[0x0][0x604] ;  /* 0x00018100001f7ab9 */ /* 0x000fe20000000800 */
[--C-:B------:R-:W-:Y:S01]  /*3060*/  FFMA R173, R113, UR37, -R153.reuse ;  /* 0x0000002571ad7c23 */ /* 0x100fe20008000899 */
[----:B------:R-:W-:Y:S01]  /*3070*/  @!P5 FMUL R40, R40, 0.5 ;  /* 0x3f0000002828d820 */ /* 0x000fe20000400000 */
[----:B------:R-:W3:Y:S01]  /*3080*/  MUFU.EX2 R29, R29 ;  /* 0x0000001d001d7308 */ /* 0x000ee20000000800 */
[----:B----4-:R-:W-:Y:S01]  /*3090*/  @!P2 FMUL R32, R32, R32 ;  /* 0x000000202020a220 */ /* 0x010fe20000400000 */
[----:B------:R-:W-:Y:S01]  /*30a0*/  FSETP.GEU.AND P2, PT, R44, -126, PT ;  /* 0xc2fc00002c00780b */ /* 0x000fe20003f4e000 */
[----:B------:R-:W-:Y:S01]  /*30b0*/  ULDC UR37, c[0x0][0x604] ;  /* 0x0001810000257ab9 */ /* 0x000fe20000000800 */
[----:B------:R-:W-:Y:S01]  /*30c0*/  ULDC UR33, c[0x0][0x604] ;  /* 0x0001810000217ab9 */ /* 0x000fe20000000800 */
[----:B------:R-:W-:Y:S01]  /*30d0*/  ULDC UR34, c[0x0][0x604] ;  /* 0x0001810000227ab9 */ /* 0x000fe20000000800 */
[----:B------:R-:W-:Y:S01]  /*30e0*/  FMUL R178, R178, UR37 ;  /* 0x00000025b2b27c20 */ /* 0x000fe20008400000 */
[----:B------:R-:W-:Y:S01]  /*30f0*/  @!P3 FMUL R45, R45, 0.5 ;  /* 0x3f0000002d2db820 */ /* 0x000fe20000400000 */
[----:B------:R-:W4:Y:S01]  /*3100*/  MUFU.EX2 R37, R37 ;  /* 0x0000002500257308 */ /* 0x000f220000000800 */
[----:B-----5:R-:W-:Y:S01]  /*3110*/  @!P4 FMUL R36, R36, R36 ;  /* 0x000000242424c220 */ /* 0x020fe20000400000 */
[----:B------:R-:W-:Y:S01]  /*3120*/  FSETP.GEU.AND P4, PT, R48, -126, PT ;  /* 0xc2fc00003000780b */ /* 0x000fe20003f8e000 */
[----:B------:R-:W-:Y:S01]  /*3130*/  ULDC UR29, c[0x0][0x604] ;  /* 0x00018100001d7ab9 */ /* 0x000fe20000000800 */
[----:B------:R-:W-:Y:S01]  /*3140*/  ULDC UR35, c[0x0][0x604] ;  /* 0x0001810000237ab9 */ /* 0x000fe20000000800 */
[----:B------:R-:W-:Y:S01]  /*3150*/  ULDC UR36, c[0x0][0x604] ;  /* 0x0001810000247ab9 */ /* 0x000fe20000000800 */
[--C-:B------:R-:W-:Y:S01]  /*3160*/  FFMA R167, R101, UR31, -R153.reuse ;  /* 0x0000001f65a77c23 */ /* 0x100fe20008000899 */
[----:B------:R-:W-:Y:S01]  /*3170*/  @!P2 FMUL R44, R44, 0.5 ;  /* 0x3f0000002c2ca820 */ /* 0x000fe20000400000 */
[----:B------:R-:W5:Y:S01]  /*3180*/  MUFU.EX2 R40, R40 ;  /* 0x0000002800287308 */ /* 0x000f620000000800 */
[----:B---3--:R-:W-:Y:S01]  /*3190*/  @!P1 FMUL R29, R29, R29 ;  /* 0x0000001d1d1d9220 */ /* 0x008fe20000400000 */
[----:B------:R-:W-:Y:S01]  /*31a0*/  FSETP.GEU.AND P1, PT, R41, -126, PT ;  /* 0xc2fc00002900780b */ /* 0x000fe20003f2e000 */
[--C-:B------:R-:W-:Y:S01]  /*31b0*/  FFMA R169, R105, UR33, -R153.reuse ;  /* 0x0000002169a97c23 */ /* 0x100fe20008000899 */
[--C-:B------:R-:W-:Y:S01]  /*31c0*/  FFMA R170, R108, UR34, -R153.reuse ;  /* 0x000000226caa7c23 */ /* 0x100fe20008000899 */
[----:B------:R-:W-:Y:S01]  /*31d0*/  ULDC UR34, c[0x0][0x604] ;  /* 0x0001810000227ab9 */ /* 0x000fe20000000800 */
[----:B------:R-:W-:Y:S01]  /*31e0*/  ULDC UR33, c[0x0][0x604] ;  /* 0x0001810000217ab9 */ /* 0x000fe20000000800 */
[----:B------:R-:W-:Y:S01]  /*31f0*/  @!P4 FMUL R48, R48, 0.5 ;  /* 0x3f0000003030c820 */ /* 0x000fe20000400000 */
        /* <DEDUP_REMOVED lines=12> */
[----:B------:R-:W-:Y:S01]  /*32c0*/  ULDC UR35, c[0x0][0x604] ;  /* 0x0001810000237ab9 */ /* 0x000fe20000000800 */
[--C-:B------:R-:W-:Y:S01]  /*32d0*/  FFMA R235, R30, UR34, -R178.reuse ;  /* 0x000000221eeb7c23 */ /* 0x100fe200080008b2 */
        /* <DEDUP_REMOVED lines=13> */
[--C-:B------:R-:W-:Y:S01]  /*33b0*/  FFMA R168, R104, UR32, -R153.reuse ;  /* 0x0000002068a87c23 */ /* 0x100fe20008000899 */
[--C-:B------:R-:W-:Y:S01]  /*33c0*/  FFMA R166, R100, UR30, -R153.reuse ;  /* 0x0000001e64a67c23 */ /* 0x100fe20008000899 */
[----:B------:R-:W-:Y:S01]  /*33d0*/  ULDC UR29, c[0x0][0x604] ;  /* 0x00018100001d7ab9 */ /* 0x000fe20000000800 */
[----:B------:R-:W-:Y:S01]  /*33e0*/  ULDC UR41, c[0x0][0x604] ;  /* 0x0001810000297ab9 */ /* 0x000fe20000000800 */
[----:B------:R-:W-:Y:S01]  /*33f0*/  @!P3 FMUL R57, R57, 0.5 ;  /* 0x3f0000003939b820 */ /* 0x000fe20000400000 */
[----:B------:R-:W4:Y:S01]  /*3400*/  MUFU.EX2 R49, R49 ;  /* 0x0000003100317308 */ /* 0x000f220000000800 */
[----:B-----5:R-:W-:Y:S01]  /*3410*/  @!P4 FMUL R48, R48, R48 ;  /* 0x000000303030c220 */ /* 0x020fe20000400000 */
[----:B------:R-:W-:Y:S01]  /*3420*/  FSETP.GEU.AND P4, PT, R60, -126, PT ;  /* 0xc2fc00003c00780b */ /* 0x000fe20003f8e000 */
[--C-:B------:R-:W-:Y:S01]  /*3430*/  FFMA R113, R39, UR29, -R178.reuse ;  /* 0x0000001d27717c23 */ /* 0x100fe200080008b2 */
[----:B------:R-:W-:Y:S01]  /*3440*/  ULDC UR28, c[0x0][0x604] ;  /* 0x00018100001c7ab9 */ /* 0x000fe20000000800 */
[----:B------:R-:W-:Y:S01]  /*3450*/  ULDC UR27, c[0x0][0x604] ;  /* 0x00018100001b7ab9 */ /* 0x000fe20000000800 */
[----:B------:R-:W-:Y:S01]  /*3460*/  ULDC UR26, c[0x0][0x604] ;  /* 0x00018100001a7ab9 */ /* 0x000fe20000000800 */
        /* <DEDUP_REMOVED lines=12> */
[--C-:B------:R-:W-:Y:S01]  /*3530*/  FFMA R96, R43, UR27, -R178.reuse ;  /* 0x0000001b2b607c23 */ /* 0x100fe200080008b2 */
[--C-:B------:R-:W-:Y:S01]  /*3540*/  FFMA R104, R46, UR26, -R178.reuse ;  /* 0x0000001a2e687c23 */ /* 0x100fe200080008b2 */
[--C-:B------:R-:W-:Y:S01]  /*3550*/  FFMA R237, R34, UR32, -R178.reuse ;  /* 0x0000002022ed7c23 */ /* 0x100fe200080008b2 */
[--C-:B------:R-:W-:Y:S01]  /*3560*/  FFMA R105, R38, UR30, -R178.reuse ;  /* 0x0000001e26697c23 */ /* 0x100fe200080008b2 */
[----:B------:R-:W-:Y:S01]  /*3570*/  @!P1 FMUL R53, R53, 0.5 ;  /* 0x3f00000035359820 */ /* 0x000fe20000400000 */
[----:B------:R4:W1:Y:S01]  /*3580*/  MUFU.EX2 R64, R60 ;  /* 0x0000003c00407308 */ /* 0x0008620000000800 */
        /* <DEDUP_REMOVED lines=10> */
[--C-:B----4-:R-:W-:Y:S01]  /*3630*/  FFMA R60, R26, UR36, -R178.reuse ;  /* 0x000000241a3c7c23 */ /* 0x110fe200080008b2 */
[----:B------:R-:W-:Y:S01]  /*3640*/  ULDC UR40, c[0x0][0x604] ;  /* 0x0001810000287ab9 */ /* 0x000fe20000000800 */
[----:B------:R-:W-:Y:S01]  /*3650*/  ULDC UR24, c[0x0][0x604] ;  /* 0x0001810000187ab9 */ /* 0x000fe20000000800 */
[--C-:B------:R-:W-:Y:S01]  /*3660*/  FFMA R176, R120, UR40, -R153.reuse ;  /* 0x0000002878b07c23 */ /* 0x100fe20008000899 */
[----:B------:R-:W-:Y:S01]  /*3670*/  @!P5 FMUL R154, R154, 0.5 ;  /* 0x3f0000009a9ad820 */ /* 0x000fe20000400000 */
[----:B------:R-:W3:Y:S01]  /*3680*/  MUFU.EX2 R53, R53 ;  /* 0x0000003500357308 */ /* 0x000ee20000000800 */
[----:B-1----:R-:W-:Y:S01]  /*3690*/  @!P4 FMUL R64, R64, R64 ;  /* 0x000000404040c220 */ /* 0x002fe20000400000 */
[----:B------:R-:W-:Y:S01]  /*36a0*/  FSETP.GEU.AND P4, PT, R72, -126, PT ;  /* 0xc2fc00004800780b */ /* 0x000fe20003f8e000 */
[--C-:B------:R-:W-:Y:S01]  /*36b0*/  FFMA R120, R50, UR24, -R178.reuse ;  /* 0x0000001832787c23 */ /* 0x100fe200080008b2 */
[----:B------:R-:W-:Y:S01]  /*36c0*/  ULDC UR20, c[0x0][0x604] ;  /* 0x0001810000147ab9 */ /* 0x000fe20000000800 */
[----:B------:R-:W-:Y:S01]  /*36d0*/  ULDC UR41, c[0x0][0x604] ;  /* 0x0001810000297ab9 */ /* 0x000fe20000000800 */
[--C-:B------:R-:W-:Y:S01]  /*36e0*/  FFMA R149, R149, UR20, -R153.reuse ;  /* 0x0000001495957c23 */ /* 0x100fe20008000899 */
[----:B------:R-:W-:Y:S01]  /*36f0*/  @!P3 FMUL R157, R157, 0.5 ;  /* 0x3f0000009d9db820 */ /* 0x000fe20000400000 */
[----:B------:R-:W1:Y:S01]  /*3700*/  MUFU.EX2 R65, R61 ;  /* 0x0000003d00417308 */ /* 0x000e620000000800 */
[----:B-----5:R-:W-:Y:S01]  /*3710*/  @!P2 FMUL R56, R56, R56 ;  /* 0x000000383838a220 */ /* 0x020fe20000400000 */
[----:B------:R-:W-:Y:S01]  /*3720*/  FSETP.GEU.AND P2, PT, R156, -126, PT ;  /* 0xc2fc00009c00780b */ /* 0x000fe20003f4e000 */
[----:B------:R-:W-:Y:S01]  /*3730*/  ULDC UR40, c[0x0][0x604] ;  /* 0x0001810000287ab9 */ /* 0x000fe20000000800 */
[----:B------:R-:W-:Y:S01]  /*3740*/  ULDC UR20, c[0x0][0x604] ;  /* 0x0001810000147ab9 */ /* 0x000fe20000000800 */
[----:B------:R-:W-:Y:S01]  /*3750*/  ULDC UR25, c[0x0][0x604] ;  /* 0x0001810000197ab9 */ /* 0x000fe20000000800 */
[----:B------:R-:W-:Y:S01]  /*3760*/  ULDC UR23, c[0x0][0x604] ;  /* 0x0001810000177ab9 */ /* 0x000fe20000000800 */
[----:B------:R-:W-:Y:S01]  /*3770*/  @!P4 FMUL R72, R72, 0.5 ;  /* 0x3f0000004848c820 */ /* 0x000fe20000400000 */
[----:B------:R-:W4:Y:S01]  /*3780*/  MUFU.EX2 R68, R154 ;  /* 0x0000009a00447308 */ /* 0x000f220000000800 */
[----:B---3--:R-:W-:Y:S01]  /*3790*/  @!P1 FMUL R53, R53, R53 ;  /* 0x0000003535359220 */ /* 0x008fe20000400000 */
[----:B------:R-:W-:Y:S01]  /*37a0*/  FSETP.GEU.AND P1, PT, R155, -126, PT ;  /* 0xc2fc00009b00780b */ /* 0x000fe20003f2e000 */
[--C-:B------:R-:W-:Y:S01]  /*37b0*/  FFMA R100, R54, UR41, -R178.reuse ;  /* 0x0000002936647c23 */ /* 0x100fe200080008b2 */
[--C-:B------:R-:W-:Y:S01]  /*37c0*/  FFMA R109, R55, UR40, -R178.reuse ;  /* 0x00000028376d7c23 */ /* 0x100fe200080008b2 */
[--C-:B------:R-:W-:Y:S01]  /*37d0*/  FFMA R112, R47, UR25, -R178.reuse ;  /* 0x000000192f707c23 */ /* 0x100fe200080008b2 */
[----:B------:R-:W-:Y:S01]  /*37e0*/  ULDC UR17, c[0x0][0x604] ;  /* 0x0001810000117ab9 */ /* 0x000fe20000000800 */
        /* <DEDUP_REMOVED lines=10> */
[----:B----4-:R-:W-:Y:S01]  /*3890*/  @!P5 FMUL R68, R68, R68 ;  /* 0x000000444444d220 */ /* 0x010fe20000400000 */
[----:B------:R-:W-:Y:S01]  /*38a0*/  FSETP.GEU.AND P5, PT, R76, -126, PT ;  /* 0xc2fc00004c00780b */ /* 0x000fe20003fae000 */
[--C-:B------:R-:W-:Y:S01]  /*38b0*/  FFMA R116, R66, UR17, -R178.reuse ;  /* 0x0000001142747c23 */ /* 0x100fe200080008b2 */
[----:B------:R-:W-:Y:S01]  /*38c0*/  ULDC UR7, c[0x0][0x604] ;  /* 0x0001810000077ab9 */ /* 0x000fe20000000800 */
[----:B------:R-:W-:Y:S01]  /*38d0*/  ULDC UR8, c[0x0][0x604] ;  /* 0x0001810000087ab9 */ /* 0x000fe20000000800 */
[----:B------:R-:W-:Y:S01]  /*38e0*/  ULDC UR9, c[0x0][0x604] ;  /* 0x0001810000097ab9 */ /* 0x000fe20000000800 */
[----:B------:R-:W-:Y:S01]  /*38f0*/  @!P6 FMUL R158, R158, 0.5 ;  /* 0x3f0000009e9ee820 */ /* 0x000fe20000400000 */
[----:B------:R-:W4:Y:S01]  /*3900*/  MUFU.EX2 R72, R72 ;  /* 0x0000004800487308 */ /* 0x000f220000000800 */
[----:B---3--:R-:W-:Y:S01]  /*3910*/  @!P3 FMUL R88, R88, R88 ;  /* 0x000000585858b220 */ /* 0x008fe20000400000 */
[----:B------:R-:W-:Y:S01]  /*3920*/  FSETP.GEU.AND P3, PT, R80, -126, PT ;  /* 0xc2fc00005000780b */ /* 0x000fe20003f6e000 */
[----:B------:R-:W-:Y:S01]  /*3930*/  ULDC UR10, c[0x0][0x604] ;  /* 0x00018100000a7ab9 */ /* 0x000fe20000000800 */
[----:B------:R-:W-:Y:S01]  /*3940*/  ULDC UR11, c[0x0][0x604] ;  /* 0x00018100000b7ab9 */ /* 0x000fe20000000800 */
[----:B------:R-:W-:Y:S01]  /*3950*/  ULDC UR12, c[0x0][0x604] ;  /* 0x00018100000c7ab9 */ /* 0x000fe20000000800 */
[----:B------:R-:W-:Y:S01]  /*3960*/  ULDC UR13, c[0x0][0x604] ;  /* 0x00018100000d7ab9 */ /* 0x000fe20000000800 */
[----:B------:R-:W-:Y:S01]  /*3970*/  @!P5 FMUL R76, R76, 0.5 ;  /* 0x3f0000004c4cd820 */ /* 0x000fe20000400000 */
[----:B------:R-:W3:Y:S01]  /*3980*/  MUFU.EX2 R69, R155 ;  /* 0x0000009b00457308 */ /* 0x000ee20000000800 */
[----:B-1----:R-:W-:Y:S01]  /*3990*/  @!P2 FMUL R73, R73, R73 ;  /* 0x000000494949a220 */ /* 0x002fe20000400000 */
[----:B------:R-:W-:Y:S01]  /*39a0*/  FSETP.GEU.AND P2, PT, R160, -126, PT ;  /* 0xc2fc0000a000780b */ /* 0x000fe20003f4e000 */
[----:B------:R-:W-:Y:S01]  /*39b0*/  ULDC UR14, c[0x0][0x604] ;  /* 0x00018100000e7ab9 */ /* 0x000fe20000000800 */
[----:B------:R-:W-:Y:S01]  /*39c0*/  ULDC UR16, c[0x0][0x604] ;  /* 0x0001810000107ab9 */ /* 0x000fe20000000800 */
[----:B------:R-:W-:Y:S01]  /*39d0*/  ULDC UR18, c[0x0][0x604] ;  /* 0x0001810000127ab9 */ /* 0x000fe20000000800 */
[----:B------:R-:W-:Y:S01]  /*39e0*/  ULDC UR19, c[0x0][0x604] ;  /* 0x0001810000137ab9 */ /* 0x000fe20000000800 */
[----:B------:R-:W-:Y:S01]  /*39f0*/  @!P3 FMUL R80, R80, 0.5 ;  /* 0x3f0000005050b820 */ /* 0x000fe20000400000 */
[----:B------:R-:W1:Y:S01]  /*3a00*/  MUFU.EX2 R85, R158 ;  /* 0x0000009e00557308 */ /* 0x000e620000000800 */
[----:B----4-:R-:W-:Y:S01]  /*3a10*/  @!P4 FMUL R72, R72, R72 ;  /* 0x000000484848c220 */ /* 0x010fe20000400000 */
[----:B------:R-:W-:Y:S01]  /*3a20*/  FSETP.GEU.AND P4, PT, R161, -126, PT ;  /* 0xc2fc0000a100780b */ /* 0x000fe20003f8e000 */
[--C-:B------:R-:W-:Y:S01]  /*3a30*/  FFMA R125, R125, UR7, -R153.reuse ;  /* 0x000000077d7d7c23 */ /* 0x100fe20008000899 */
[--C-:B------:R-:W-:Y:S01]  /*3a40*/  FFMA R128, R128, UR8, -R153.reuse ;  /* 0x0000000880807c23 */ /* 0x100fe20008000899 */
[--C-:B------:R-:W-:Y:S01]  /*3a50*/  FFMA R129, R129, UR9, -R153.reuse ;  /* 0x0000000981817c23 */ /* 0x100fe20008000899 */
[--C-:B------:R-:W-:Y:S01]  /*3a60*/  FFMA R132, R132, UR10, -R153.reuse ;  /* 0x0000000a84847c23 */ /* 0x100fe20008000899 */
[----:B------:R-:W-:Y:S01]  /*3a70*/  @!P2 FMUL R160, R160, 0.5 ;  /* 0x3f000000a0a0a820 */ /* 0x000fe20000400000 */
[----:B------:R-:W4:Y:S01]  /*3a80*/  MUFU.EX2 R77, R76 ;  /* 0x0000004c004d7308 */ /* 0x000f220000000800 */
[----:B---3--:R-:W-:Y:S01]  /*3a90*/  @!P1 FMUL R69, R69, R69 ;  /* 0x0000004545459220 */ /* 0x008fe20000400000 */
[----:B------:R-:W-:Y:S01]  /*3aa0*/  FSETP.GEU.AND P1, PT, R159, -126, PT ;  /* 0xc2fc00009f00780b */ /* 0x000fe20003f2e000 */
[--C-:B------:R-:W-:Y:S01]  /*3ab0*/  FFMA R133, R133, UR11, -R153.reuse ;  /* 0x0000000b85857c23 */ /* 0x100fe20008000899 */
[--C-:B------:R-:W-:Y:S01]  /*3ac0*/  FFMA R136, R136, UR12, -R153.reuse ;  /* 0x0000000c88887c23 */ /* 0x100fe20008000899 */
[--C-:B------:R-:W-:Y:S01]  /*3ad0*/  FFMA R137, R137, UR13, -R153.reuse ;  /* 0x0000000d89897c23 */ /* 0x100fe20008000899 */
[--C-:B------:R-:W-:Y:S01]  /*3ae0*/  FFMA R140, R140, UR14, -R153.reuse ;  /* 0x0000000e8c8c7c23 */ /* 0x100fe20008000899 */
[----:B------:R-:W-:Y:S01]  /*3af0*/  @!P4 FMUL R161, R161, 0.5 ;  /* 0x3f000000a1a1c820 */ /* 0x000fe20000400000 */
[----:B------:R-:W3:Y:S01]  /*3b00*/  MUFU.EX2 R89, R160 ;  /* 0x000000a000597308 */ /* 0x000ee20000000800 */
[----:B-1----:R-:W-:Y:S01]  /*3b10*/  @!P6 FMUL R85, R85, R85 ;  /* 0x000000555555e220 */ /* 0x002fe20000400000 */
[----:B------:R-:W-:Y:S01]  /*3b20*/  FSETP.GEU.AND P6, PT, R84, -126, PT ;  /* 0xc2fc00005400780b */ /* 0x000fe20003fce000 */
[--C-:B------:R-:W-:Y:S01]  /*3b30*/  FFMA R141, R141, UR16, -R153.reuse ;  /* 0x000000108d8d7c23 */ /* 0x100fe20008000899 */
[--C-:B------:R-:W-:Y:S01]  /*3b40*/  FFMA R145, R145, UR18, -R153.reuse ;  /* 0x0000001291917c23 */ /* 0x100fe20008000899 */
[--C-:B------:R-:W-:Y:S01]  /*3b50*/  FFMA R148, R148, UR19, -R153.reuse ;  /* 0x0000001394947c23 */ /* 0x100fe20008000899 */
[----:B------:R-:W-:Y:S01]  /*3b60*/  ULDC UR6, c[0x0][0x604] ;  /* 0x0001810000067ab9 */ /* 0x000fe20000000800 */
[----:B------:R-:W-:Y:S01]  /*3b70*/  @!P1 FMUL R159, R159, 0.5 ;  /* 0x3f0000009f9f9820 */ /* 0x000fe20000400000 */
[----:B------:R-:W1:Y:S01]  /*3b80*/  MUFU.EX2 R80, R80 ;  /* 0x0000005000507308 */ /* 0x000e620000000800 */
[----:B----4-:R-:W-:Y:S01]  /*3b90*/  @!P5 FMUL R77, R77, R77 ;  /* 0x0000004d4d4dd220 */ /* 0x010fe20000400000 */
        /* <DEDUP_REMOVED lines=20> */
[----:B------:R-:W-:Y:S01]  /*3ce0*/  FFMA R124, R124, UR6, -R153 ;  /* 0x000000067c7c7c23 */ /* 0x000fe20008000899 */
        /* <DEDUP_REMOVED lines=9> */
[----:B------:R4:W5:Y:S01]  /*3d80*/  MUFU.EX2 R30, R92 ;  /* 0x0000005c001e7308 */ /* 0x0009620000000800 */
[----:B---3--:R-:W-:Y:S01]  /*3d90*/  @!P1 FMUL R81, R81, R81 ;  /* 0x0000005151519220 */ /* 0x008fe20000400000 */
[----:B------:R-:W-:Y:S01]  /*3da0*/  FSETP.GEU.AND P1, PT, R163, -126, PT ;  /* 0xc2fc0000a300780b */ /* 0x000fe20003f2e000 */
[--C-:B------:R-:W-:Y:S01]  /*3db0*/  FFMA R71, R71, UR13, -R178.reuse ;  /* 0x0000000d47477c23 */ /* 0x100fe200080008b2 */
[--C-:B------:R-:W-:Y:S01]  /*3dc0*/  FFMA R74, R74, UR12, -R178.reuse ;  /* 0x0000000c4a4a7c23 */ /* 0x100fe200080008b2 */
[--C-:B------:R-:W-:Y:S01]  /*3dd0*/  FFMA R75, R75, UR11, -R178.reuse ;  /* 0x0000000b4b4b7c23 */ /* 0x100fe200080008b2 */
[--C-:B------:R-:W-:Y:S01]  /*3de0*/  FFMA R78, R78, UR10, -R178.reuse ;  /* 0x0000000a4e4e7c23 */ /* 0x100fe200080008b2 */
[----:B------:R-:W-:Y:S01]  /*3df0*/  @!P4 FMUL R164, R164, 0.5 ;  /* 0x3f000000a4a4c820 */ /* 0x000fe20000400000 */
[----:B------:R3:W2:Y:S01]  /*3e00*/  MUFU.EX2 R31, R93 ;  /* 0x0000005d001f7308 */ /* 0x0006a20000000800 */
[----:B-1----:R-:W-:Y:S01]  /*3e10*/  @!P6 FMUL R84, R84, R84 ;  /* 0x000000545454e220 */ /* 0x002fe20000400000 */
[----:B------:R-:W-:Y:S01]  /*3e20*/  FSETP.GEU.AND P6, PT, R165, -126, PT ;  /* 0xc2fc0000a500780b */ /* 0x000fe20003fce000 */
[--C-:B----4-:R-:W-:Y:S01]  /*3e30*/  FFMA R92, R59, UR20, -R178.reuse ;  /* 0x000000143b5c7c23 */ /* 0x110fe200080008b2 */
[--C-:B------:R-:W-:Y:S01]  /*3e40*/  FFMA R79, R79, UR9, -R178.reuse ;  /* 0x000000094f4f7c23 */ /* 0x100fe200080008b2 */
[--C-:B------:R-:W-:Y:S01]  /*3e50*/  FFMA R82, R82, UR8, -R178.reuse ;  /* 0x0000000852527c23 */ /* 0x100fe200080008b2 */
[--C-:B------:R-:W-:Y:S01]  /*3e60*/  FFMA R83, R83, UR7, -R178.reuse ;  /* 0x0000000753537c23 */ /* 0x100fe200080008b2 */
[----:B------:R-:W-:Y:S01]  /*3e70*/  @!P1 FMUL R163, R163, 0.5 ;  /* 0x3f000000a3a39820 */ /* 0x000fe20000400000 */
[----:B------:R-:W1:Y:S01]  /*3e80*/  MUFU.EX2 R35, R164 ;  /* 0x000000a400237308 */ /* 0x000e620000000800 */
[----:B-----5:R-:W-:Y:S01]  /*3e90*/  @!P2 FMUL R30, R30, R30 ;  /* 0x0000001e1e1ea220 */ /* 0x020fe20000400000 */
[C---:B------:R-:W-:Y:S01]  /*3ea0*/  FSETP.GEU.AND P2, PT, R168.reuse, -126, PT ;  /* 0xc2fc0000a800780b */ /* 0x040fe20003f4e000 */
[--C-:B---3--:R-:W-:Y:S01]  /*3eb0*/  FFMA R93, R51, UR23, -R178.reuse ;  /* 0x00000017335d7c23 */ /* 0x108fe200080008b2 */
[----:B------:R-:W-:Y:S01]  /*3ec0*/  ULDC UR6, c[0x0][0x604] ;  /* 0x0001810000067ab9 */ /* 0x000fe20000000800 */
[----:B------:R-:W-:Y:S01]  /*3ed0*/  ULDC UR39, c[0x0][0x604] ;  /* 0x0001810000277ab9 */ /* 0x000fe20000000800 */
[----:B------:R-:W-:Y:S01]  /*3ee0*/  ULDC UR38, c[0x0][0x604] ;  /* 0x0001810000267ab9 */ /* 0x000fe20000000800 */
[----:B------:R-:W-:Y:S01]  /*3ef0*/  @!P6 FMUL R165, R165, 0.5 ;  /* 0x3f000000a5a5e820 */ /* 0x000fe20000400000 */
[----:B------:R-:W3:Y:S01]  /*3f00*/  MUFU.EX2 R26, R162 ;  /* 0x000000a2001a7308 */ /* 0x000ee20000000800 */
[----:B--2---:R-:W-:Y:S01]  /*3f10*/  @!P3 FMUL R31, R31, R31 ;  /* 0x0000001f1f1fb220 */ /* 0x004fe20000400000 */
[----:B------:R-:W-:Y:S01]  /*3f20*/  FSETP.GEU.AND P3, PT, R169, -126, PT ;  /* 0xc2fc0000a900780b */ /* 0x000fe20003f6e000 */
[----:B------:R-:W-:Y:S01]  /*3f30*/  ULDC UR37, c[0x0][0x604] ;  /* 0x0001810000257ab9 */ /* 0x000fe20000000800 */
[----:B------:R-:W-:Y:S01]  /*3f40*/  ULDC UR36, c[0x0][0x604] ;  /* 0x0001810000247ab9 */ /* 0x000fe20000000800 */
[----:B------:R-:W-:Y:S01]  /*3f50*/  ULDC UR35, c[0x0][0x604] ;  /* 0x0001810000237ab9 */ /* 0x000fe20000000800 */
[----:B------:R-:W-:Y:S01]  /*3f60*/  ULDC UR34, c[0x0][0x604] ;  /* 0x0001810000227ab9 */ /* 0x000fe20000000800 */
[----:B------:R-:W-:Y:S01]  /*3f70*/  @!P2 FMUL R168, R168, 0.5 ;  /* 0x3f000000a8a8a820 */ /* 0x000fe20000400000 */
[----:B------:R-:W2:Y:S01]  /*3f80*/  MUFU.EX2 R27, R163 ;  /* 0x000000a3001b7308 */ /* 0x000ea20000000800 */
        /* <DEDUP_REMOVED lines=33> */
[C---:B------:R-:W-:Y:S01]  /*41a0*/  FSETP.GEU.AND P2, PT, R174.reuse, -126, PT ;  /* 0xc2fc0000ae00780b */ /* 0x040fe20003f4e000 */
[----:B------:R-:W-:Y:S01]  /*41b0*/  ULDC UR18, c[0x0][0x604] ;  /* 0x0001810000127ab9 */ /* 0x000fe20000000800 */
[----:B------:R-:W-:Y:S01]  /*41c0*/  ULDC UR17, c[0x0][0x604] ;  /* 0x0001810000117ab9 */ /* 0x000fe20000000800 */
[----:B------:R-:W-:Y:S01]  /*41d0*/  ULDC UR16, c[0x0][0x604] ;  /* 0x0001810000107ab9 */ /* 0x000fe20000000800 */
[----:B------:R-:W-:Y:S01]  /*41e0*/  ULDC UR14, c[0x0][0x604] ;  /* 0x00018100000e7ab9 */ /* 0x000fe20000000800 */
[----:B------:R-:W-:Y:S01]  /*41f0*/  @!P6 FMUL R171, R171, 0.5 ;  /* 0x3f000000ababe820 */ /* 0x000fe20000400000 */
[----:B------:R-:W3:Y:S01]  /*4200*/  MUFU.EX2 R34, R166 ;  /* 0x000000a600227308 */ /* 0x000ee20000000800 */
[----:B--2---:R-:W-:Y:S01]  /*4210*/  @!P3 FMUL R43, R43, R43 ;  /* 0x0000002b2b2bb220 */ /* 0x004fe20000400000 */
[C---:B------:R-:W-:Y:S01]  /*4220*/  FSETP.GEU.AND P3, PT, R175.reuse, -126, PT ;  /* 0xc2fc0000af00780b */ /* 0x040fe20003f6e000 */
        /* <DEDUP_REMOVED lines=11> */
[--C-:B------:R-:W-:Y:S01]  /*42e0*/  FFMA R86, R86, UR6, -R178.reuse ;  /* 0x0000000656567c23 */ /* 0x100fe200080008b2 */
[----:B------:R-:W-:Y:S01]  /*42f0*/  @!P3 FMUL R175, R175, 0.5 ;  /* 0x3f000000afafb820 */ /* 0x000fe20000400000 */
[----:B------:R-:W1:Y:S01]  /*4300*/  MUFU.EX2 R50, R171 ;  /* 0x000000ab00327308 */ /* 0x000e620000000800 */
        /* <DEDUP_REMOVED lines=8> */
[----:B--2---:R-:W-:Y:S01]  /*4390*/  @!P1 FMUL R38, R38, R38 ;  /* 0x0000002626269220 */ /* 0x004fe20000400000 */
[----:B------:R-:W-:Y:S01]  /*43a0*/  FSETP.GEU.AND P1, PT, R173, -126, PT ;  /* 0xc2fc0000ad00780b */ /* 0x000fe20003f2e000 */
[--C-:B------:R-:W-:Y:S01]  /*43b0*/  FFMA R95, R95, UR35, -R178.reuse ;  /* 0x000000235f5f7c23 */ /* 0x100fe200080008b2 */
[--C-:B------:R-:W-:Y:S01]  /*43c0*/  FFMA R98, R98, UR34, -R178.reuse ;  /* 0x0000002262627c23 */ /* 0x100fe200080008b2 */
[--C-:B------:R-:W-:Y:S01]  /*43d0*/  FFMA R99, R99, UR33, -R178.reuse ;  /* 0x0000002163637c23 */ /* 0x100fe200080008b2 */
[--C-:B------:R-:W-:Y:S01]  /*43e0*/  FFMA R102, R102, UR32, -R178.reuse ;  /* 0x0000002066667c23 */ /* 0x100fe200080008b2 */
[----:B------:R-:W-:Y:S01]  /*43f0*/  @!P5 FMUL R172, R172, 0.5 ;  /* 0x3f000000acacd820 */ /* 0x000fe20000400000 */
[----:B------:R-:W2:Y:S01]  /*4400*/  MUFU.EX2 R55, R175 ;  /* 0x000000af00377308 */ /* 0x000ea20000000800 */
[----:B-1----:R-:W-:Y:S01]  /*4410*/  @!P6 FMUL R50, R50, R50 ;  /* 0x000000323232e220 */ /* 0x002fe20000400000 */
[----:B------:R-:W1:Y:S01]  /*4420*/  SYNCS.PHASECHK.TRANS64.TRYWAIT P6, [R2+URZ+0x55008], R152 ;  /* 0x05500898020075a7 */ /* 0x000e6200080c017f */
        /* <DEDUP_REMOVED lines=43> */
[----:B------:R-:W-:Y:S01]  /*46e0*/  FFMA R151, R151, UR7, -R178 ;  /* 0x0000000797977c23 */ /* 0x000fe200080008b2 */
[----:B------:R-:W-:Y:S01]  /*46f0*/  @!P5 FMUL R176, R176, 0.5 ;  /* 0x3f000000b0b0d820 */ /* 0x000fe20000400000 */
[----:B------:R-:W2:Y:S01]  /*4700*/  MUFU.EX2 R236, R236 ;  /* 0x000000ec00ec7308 */ /* 0x000ea20000000800 */
[----:B------:R-:W-:-:S02]  /*4710*/  P2R R61, PR, RZ, 0x20 ;  /* 0x00000020ff3d7803 */ /* 0x000fc40000000000 */
[----:B------:R-:W-:-:S04]  /*4720*/  FSETP.GEU.AND P5, PT, R237, -126, PT ;  /* 0xc2fc0000ed00780b */ /* 0x000fc80003fae000 */
[----:B------:R-:W-:Y:S01]  /*4730*/  @!P1 FMUL R177, R177, 0.5 ;  /* 0x3f000000b1b19820 */ /* 0x000fe20000400000 */
[----:B------:R1:W2:Y:S08]  /*4740*/  MUFU.EX2 R58, R176 ;  /* 0x000000b0003a7308 */ /* 0x0002b00000000800 */
[----:B------:R2:W2:Y:S01]  /*4750*/  MUFU.EX2 R66, R177 ;  /* 0x000000b100427308 */ /* 0x0004a20000000800 */
[----:B-1-34-:R-:W-:Y:S05]  /*4760*/  @!P6 BRA `(.L_x_23) ;  /* 0x000000d00070e947 */ /* 0x01afea0003800000 */
.L_x_72:
[----:B------:R-:W-:Y:S01]  /*4770*/  @!P2 FMUL R234, R234, R234 ;  /* 0x000000eaeaeaa220 */ /* 0x000fe20000400000 */
[----:B------:R-:W-:Y:S01]  /*4780*/  @!P3 FMUL R235, R235, R235 ;  /* 0x000000ebebebb220 */ /* 0x000fe20000400000 */
[----:B--2---:R-:W-:Y:S01]  /*4790*/  @!P4 FMUL R236, R236, R236 ;  /* 0x000000ecececc220 */ /* 0x004fe20000400000 */
[----:B------:R-:W-:Y:S01]  /*47a0*/  ISETP.NE.AND P6, PT, R61, RZ, PT ;  /* 0x000000ff3d00720c */ /* 0x000fe20003fc5270 */
[----:B------:R-:W-:Y:S01]  /*47b0*/  UIADD3 UR6, UR15, 0x1400, URZ ;  /* 0x000014000f067890 */ /* 0x000fe2000fffe03f */
[----:B------:R-:W-:Y:S01]  /*47c0*/  F2FP.BF16.F32.PACK_AB R60, R25, R24 ;  /* 0x00000018193c723e */ /* 0x000fe200000010ff */
[----:B------:R-:W-:Y:S01]  /*47d0*/  UMOV UR7, 0x80000020 ;  /* 0x8000002000077882 */ /* 0x000fe20000000000 */
[----:B------:R-:W-:Y:S01]  /*47e0*/  F2FP.BF16.F32.PACK_AB R62, R29, R28 ;  /* 0x0000001c1d3e723e */ /* 0x000fe200000010ff */
[----:B------:R-:W-:Y:S01]  /*47f0*/  UIADD3 UR8, UR15, 0x1800, URZ ;  /* 0x000018000f087890 */ /* 0x000fe2000fffe03f */
[----:B------:R-:W-:Y:S01]  /*4800*/  F2FP.BF16.F32.PACK_AB R61, R234, R59 ;  /* 0x0000003bea3d723e */ /* 0x000fe200000010ff */
[----:B------:R-:W-:Y:S01]  /*4810*/  UMOV UR19, 0x80000020 ;  /* 0x8000002000137882 */ /* 0x000fe20000000000 */
[----:B------:R-:W-:Y:S01]  /*4820*/  F2FP.BF16.F32.PACK_AB R63, R236, R235 ;  /* 0x000000ebec3f723e */ /* 0x000fe200000010ff */
[----:B------:R-:W-:Y:S01]  /*4830*/  UIADD3 UR10, UR15, 0x1c00, URZ ;  /* 0x00001c000f0a7890 */ /* 0x000fe2000fffe03f */
[----:B------:R-:W-:Y:S01]  /*4840*/  FSETP.GEU.AND P2, PT, R97, -126, PT ;  /* 0xc2fc00006100780b */ /* 0x000fe20003f4e000 */
[----:B------:R-:W-:Y:S01]  /*4850*/  UMOV UR11, 0x80000020 ;  /* 0x80000020000b7882 */ /* 0x000fe20000000000 */
[----:B------:R-:W-:Y:S01]  /*4860*/  WARPGROUP.ARRIVE ;  /* 0x00000000000079c5 */ /* 0x000fe20000000000 */
[----:B------:R-:W-:Y:S01]  /*4870*/  UMOV UR18, UR8 ;  /* 0x0000000800127c82 */ /* 0x000fe20008000000 */
[----:B------:R-:W-:Y:S01]  /*4880*/  UIADD3 UR8, UR15, 0x2400, URZ ;  /* 0x000024000f087890 */ /* 0x000fe2000fffe03f */
[----:B------:R-:W-:Y:S01]  /*4890*/  FSETP.GEU.AND P3, PT, R105, -126, PT ;  /* 0xc2fc00006900780b */ /* 0x000fe20003f6e000 */
[----:B------:R-:W-:Y:S01]  /*48a0*/  @!P5 FMUL R237, R237, 0.5 ;  /* 0x3f000000ededd820 */ /* 0x000fe20000400000 */
[----:B------:R-:W-:Y:S01]  /*48b0*/  FSETP.GEU.AND P4, PT, R113, -126, PT ;  /* 0xc2fc00007100780b */ /* 0x000fe20003f8e000 */
[----:B------:R-:W-:Y:S01]  /*48c0*/  HGMMA.64x32x16.F32.BF16 R216, R60, gdesc[UR4].tnspB, RZ, !UPT, gsb0 ;  /* 0x406000043cd87df0 */ /* 0x000fe2000c0018ff */
[----:B------:R-:W-:Y:S01]  /*48d0*/  UIADD3 UR6, UR15, 0x2000, URZ ;  /* 0x000020000f067890 */ /* 0x000fe2000fffe03f */
[----:B------:R-:W-:Y:S01]  /*48e0*/  @!P6 FMUL R58, R58, R58 ;  /* 0x0000003a3a3ae220 */ /* 0x000fe20000400000 */
[----:B------:R-:W-:Y:S01]  /*48f0*/  UMOV UR7, 0x80000020 ;  /* 0x8000002000077882 */ /* 0x000fe20000000000 */
[----:B------:R-:W2:Y:S01]  /*4900*/  MUFU.EX2 R237, R237 ;  /* 0x000000ed00ed7308 */ /* 0x000ea20000000800 */
[----:B------:R-:W-:Y:S01]  /*4910*/  @!P2 FMUL R97, R97, 0.5 ;  /* 0x3f0000006161a820 */ /* 0x000fe20000400000 */
[----:B------:R-:W-:Y:S01]  /*4920*/  FSETP.GEU.AND P6, PT, R124, -126, PT ;  /* 0xc2fc00007c00780b */ /* 0x000fe20003fce000 */
[----:B------:R-:W-:Y:S01]  /*4930*/  @!P1 FMUL R66, R66, R66 ;  /* 0x0000004242429220 */ /* 0x000fe20000400000 */
[----:B------:R-:W-:Y:S01]  /*4940*/  FSETP.GEU.AND P1, PT, R125, -126, PT ;  /* 0xc2fc00007d00780b */ /* 0x000fe20003f2e000 */
[----:B------:R-:W-:Y:S01]  /*4950*/  FADD R29, R29, R31 ;  /* 0x0000001f1d1d7221 */ /* 0x000fe20000000000 */
[----:B------:R-:W-:Y:S01]  /*4960*/  @!P3 FMUL R105, R105, 0.5 ;  /* 0x3f0000006969b820 */ /* 0x000fe20000400000 */
[----:B------:R-:W-:Y:S01]  /*4970*/  FADD R28, R28, R30 ;  /* 0x0000001e1c1c7221 */ /* 0x000fe20000000000 */
[----:B------:R-:W-:Y:S01]  /*4980*/  @!P4 FMUL R113, R113, 0.5 ;  /* 0x3f0000007171c820 */ /* 0x000fe20000400000 */
[----:B------:R-:W3:Y:S06]  /*4990*/  MUFU.EX2 R97, R97 ;  /* 0x0000006100617308 */ /* 0x000eec0000000800 */
[----:B------:R-:W-:-:S02]  /*49a0*/  @!P6 FMUL R124, R124, 0.5 ;  /* 0x3f0000007c7ce820 */ /* 0x000fc40000400000 */
[----:B------:R-:W4:Y:S01]  /*49b0*/  MUFU.EX2 R105, R105 ;  /* 0x0000006900697308 */ /* 0x000f220000000800 */
[----:B--2---:R-:W-:Y:S01]  /*49c0*/  @!P5 FMUL R237, R237, R237 ;  /* 0x000000edededd220 */ /* 0x004fe20000400000 */
[----:B------:R-:W-:Y:S01]  /*49d0*/  FSETP.GEU.AND P5, PT, R121, -126, PT ;  /* 0xc2fc00007900780b */ /* 0x000fe20003fae000 */
[----:B------:R-:W-:-:S05]  /*49e0*/  @!P1 FMUL R125, R125, 0.5 ;  /* 0x3f0000007d7d9820 */ /* 0x000fca0000400000 */
[----:B------:R-:W2:Y:S01]  /*49f0*/  MUFU.EX2 R113, R113 ;  /* 0x0000007100717308 */ /* 0x000ea20000000800 */
[----:B---3--:R-:W-:Y:S01]  /*4a00*/  @!P2 FMUL R97, R97, R97 ;  /* 0x000000616161a220 */ /* 0x008fe20000400000 */
[----:B------:R-:W-:-:S05]  /*4a10*/  FSETP.GEU.AND P2, PT, R96, -126, PT ;  /* 0xc2fc00006000780b */ /* 0x000fca0003f4e000 */
[----:B------:R-:W-:Y:S01]  /*4a20*/  @!P5 FMUL R121, R121, 0.5 ;  /* 0x3f0000007979d820 */ /* 0x000fe20000400000 */
[----:B------:R-:W3:Y:S01]  /*4a30*/  MUFU.EX2 R124, R124 ;  /* 0x0000007c007c7308 */ /* 0x000ee20000000800 */
[----:B----4-:R-:W-:Y:S01]  /*4a40*/  @!P3 FMUL R105, R105, R105 ;  /* 0x000000696969b220 */ /* 0x010fe20000400000 */
[----:B------:R-:W-:-:S05]  /*4a50*/  FSETP.GEU.AND P3, PT, R104, -126, PT ;  /* 0xc2fc00006800780b */ /* 0x000fca0003f6e000 */
[----:B------:R-:W-:Y:S01]  /*4a60*/  @!P2 FMUL R96, R96, 0.5 ;  /* 0x3f0000006060a820 */ /* 0x000fe20000400000 */
[----:B------:R-:W4:Y:S01]  /*4a70*/  MUFU.EX2 R121, R121 ;  /* 0x0000007900797308 */ /* 0x000f220000000800 */
[----:B--2---:R-:W-:Y:S01]  /*4a80*/  @!P4 FMUL R113, R113, R113 ;  /* 0x000000717171c220 */ /* 0x004fe20000400000 */
[----:B------:R-:W-:Y:S01]  /*4a90*/  FSETP.GEU.AND P4, PT, R112, -126, PT ;  /* 0xc2fc00007000780b */ /* 0x000fe20003f8e000 */
[----:B------:R-:W-:Y:S02]  /*4aa0*/  WARPGROUP.DEPBAR.LE gsb0, 0x0 ;  /* 0x00008000000079c5 */ /* 0x000fe40000010000 */
[----:B------:R-:W-:Y:S02]  /*4ab0*/  WARPGROUP.ARRIVE ;  /* 0x00000000000079c5 */ /* 0x000fe40000000000 */
[----:B------:R-:W-:Y:S01]  /*4ac0*/  @!P3 FMUL R104, R104, 0.5 ;  /* 0x3f0000006868b820 */ /* 0x000fe20000400000 */
[----:B------:R-:W2:Y:S01]  /*4ad0*/  MUFU.EX2 R96, R96 ;  /* 0x0000006000607308 */ /* 0x000ea20000000800 */
[----:B---3--:R-:W-:Y:S01]  /*4ae0*/  @!P6 FMUL R124, R124, R124 ;  /* 0x0000007c7c7ce220 */ /* 0x008fe20000400000 */
[----:B------:R-:W-:Y:S01]  /*4af0*/  FSETP.GEU.AND P6, PT, R128, -126, PT ;  /* 0xc2fc00008000780b */ /* 0x000fe20003fce000 */
[----:B------:R-:W-:Y:S01]  /*4b00*/  HGMMA.64x32x16.F32.BF16 R200, R60, gdesc[UR16].tnspB, RZ, !UPT, gsb0 ;  /* 0x406000103cc87df0 */ /* 0x000fe2000c0018ff */
[----:B------:R-:W-:-:S03]  /*4b10*/  UMOV UR19, 0x80000020 ;  /* 0x8000002000137882 */ /* 0x000fc60000000000 */
[----:B------:R-:W-:Y:S01]  /*4b20*/  @!P4 FMUL R112, R112, 0.5 ;  /* 0x3f0000007070c820 */ /* 0x000fe20000400000 */
[----:B------:R-:W3:Y:S01]  /*4b30*/  MUFU.EX2 R104, R104 ;  /* 0x0000006800687308 */ /* 0x000ee20000000800 */
[----:B----4-:R-:W-:Y:S01]  /*4b40*/  @!P5 FMUL R121, R121, R121 ;  /* 0x000000797979d220 */ /* 0x010fe20000400000 */
[----:B------:R-:W-:-:S05]  /*4b50*/  FSETP.GEU.AND P5, PT, R120, -126, PT ;  /* 0xc2fc00007800780b */ /* 0x000fca0003fae000 */
[----:B------:R-:W-:Y:S01]  /*4b60*/  @!P6 FMUL R128, R128, 0.5 ;  /* 0x3f0000008080e820 */ /* 0x000fe20000400000 */
[----:B------:R-:W4:Y:S01]  /*4b70*/  MUFU.EX2 R112, R112 ;  /* 0x0000007000707308 */ /* 0x000f220000000800 */
[----:B--2---:R-:W-:Y:S01]  /*4b80*/  @!P2 FMUL R96, R96, R96 ;  /* 0x000000606060a220 */ /* 0x004fe20000400000 */
[----:B------:R-:W-:-:S05]  /*4b90*/  FSETP.GEU.AND P2, PT, R93, -126, PT ;  /* 0xc2fc00005d00780b */ /* 0x000fca0003f4e000 */
[----:B------:R-:W-:Y:S01]  /*4ba0*/  @!P5 FMUL R120, R120, 0.5 ;  /* 0x3f0000007878d820 */ /* 0x000fe20000400000 */
        /* <DEDUP_REMOVED lines=14> */
[----:B------:R-:W-:Y:S01]  /*4c90*/  FSETP.GEU.AND P5, PT, R117, -126, PT ;  /* 0xc2fc00007500780b */ /* 0x000fe20003fae000 */
[----:B------:R-:W-:Y:S02]  /*4ca0*/  WARPGROUP.DEPBAR.LE gsb0, 0x0 ;  /* 0x00008000000079c5 */ /* 0x000fe40000010000 */
[----:B------:R-:W-:-:S03]  /*4cb0*/  WARPGROUP.ARRIVE ;  /* 0x00000000000079c5 */ /* 0x000fc60000000000 */
[----:B------:R-:W3:Y:S01]  /*4cc0*/  MUFU.EX2 R109, R109 ;  /* 0x0000006d006d7308 */ /* 0x000ee20000000800 */
[----:B----4-:R-:W-:Y:S01]  /*4cd0*/  @!P2 FMUL R93, R93, R93 ;  /* 0x0000005d5d5da220 */ /* 0x010fe20000400000 */
[----:B------:R-:W-:Y:S01]  /*4ce0*/  FSETP.GEU.AND P2, PT, R92, -126, PT ;  /* 0xc2fc00005c00780b */ /* 0x000fe20003f4e000 */
[----:B------:R-:W-:Y:S01]  /*4cf0*/  @!P6 FMUL R132, R132, 0.5 ;  /* 0x3f0000008484e820 */ /* 0x000fe20000400000 */
[----:B------:R-:W-:Y:S01]  /*4d00*/  HGMMA.64x32x16.F32.BF16 R184, R60, gdesc[UR8].tnspB, RZ, !UPT, gsb0 ;  /* 0x406000083cb87df0 */ /* 0x000fe2000c0018ff */
[----:B------:R-:W-:Y:S02]  /*4d10*/  UIADD3 UR10, UR15, 0x1c40, URZ ;  /* 0x00001c400f0a7890 */ /* 0x000fe4000fffe03f */
[----:B------:R-:W-:Y:S01]  /*4d20*/  @!P5 FMUL R117, R117, 0.5 ;  /* 0x3f0000007575d820 */ /* 0x000fe20000400000 */
[----:B------:R-:W-:Y:S01]  /*4d30*/  UMOV UR11, 0x80000020 ;  /* 0x80000020000b7882 */ /* 0x000fe20000000000 */
[----:B--2---:R-:W-:Y:S01]  /*4d40*/  @!P3 FMUL R100, R100, R100 ;  /* 0x000000646464b220 */ /* 0x004fe20000400000 */
[----:B------:R-:W-:Y:S01]  /*4d50*/  FSETP.GEU.AND P3, PT, R101, -126, PT ;  /* 0xc2fc00006500780b */ /* 0x000fe20003f6e000 */
[----:B------:R-:W2:Y:S04]  /*4d60*/  MUFU.EX2 R132, R132 ;  /* 0x0000008400847308 */ /* 0x000ea80000000800 */
[----:B------:R-:W-:Y:S01]  /*4d70*/  @!P2 FMUL R92, R92, 0.5 ;  /* 0x3f0000005c5ca820 */ /* 0x000fe20000400000 */
[----:B---3--:R-:W-:Y:S01]  /*4d80*/  @!P4 FMUL R109, R109, R109 ;  /* 0x0000006d6d6dc220 */ /* 0x008fe20000400000 */
[----:B------:R-:W-:-:S02]  /*4d90*/  FSETP.GEU.AND P4, PT, R108, -126, PT ;  /* 0xc2fc00006c00780b */ /* 0x000fc40003f8e000 */
[----:B------:R-:W3:Y:S04]  /*4da0*/  MUFU.EX2 R117, R117 ;  /* 0x0000007500757308 */ /* 0x000ee80000000800 */
[----:B------:R-:W-:-:S04]  /*4db0*/  @!P3 FMUL R101, R101, 0.5 ;  /* 0x3f0000006565b820 */ /* 0x000fc80000400000 */
        /* <DEDUP_REMOVED lines=22> */
[----:B------:R-:W-:Y:S01]  /*4f20*/  UMOV UR6, UR8 ;  /* 0x0000000800067c82 */ /* 0x000fe20008000000 */
[----:B------:R-:W-:Y:S01]  /*4f30*/  UMOV UR7, 0x80000020 ;  /* 0x8000002000077882 */ /* 0x000fe20000000000 */
[----:B------:R-:W-:Y:S01]  /*4f40*/  UIADD3 UR8, UR15, 0x1840, URZ ;  /* 0x000018400f087890 */ /* 0x000fe2000fffe03f */
[----:B------:R-:W-:Y:S01]  /*4f50*/  @!P3 FMUL R70, R70, 0.5 ;  /* 0x3f0000004646b820 */ /* 0x000fe20000400000 */
[----:B------:R-:W3:Y:S01]  /*4f60*/  MUFU.EX2 R67, R67 ;  /* 0x0000004300437308 */ /* 0x000ee20000000800 */
[----:B----4-:R-:W-:Y:S01]  /*4f70*/  @!P6 FMUL R90, R90, R90 ;  /* 0x0000005a5a5ae220 */ /* 0x010fe20000400000 */
[----:B------:R-:W-:-:S03]  /*4f80*/  FSETP.GEU.AND P6, PT, R98, -126, PT ;  /* 0xc2fc00006200780b */ /* 0x000fc60003fce000 */
[----:B------:R-:W-:Y:S01]  /*4f90*/  UMOV UR18, UR8 ;  /* 0x0000000800127c82 */ /* 0x000fe20008000000 */
[----:B------:R-:W-:Y:S01]  /*4fa0*/  UIADD3 UR8, UR15, 0x2440, URZ ;  /* 0x000024400f087890 */ /* 0x000fe2000fffe03f */
[----:B------:R-:W-:Y:S01]  /*4fb0*/  @!P4 FMUL R71, R71, 0.5 ;  /* 0x3f0000004747c820 */ /* 0x000fe20000400000 */
[----:B------:R-:W4:Y:S01]  /*4fc0*/  MUFU.EX2 R70, R70 ;  /* 0x0000004600467308 */ /* 0x000f220000000800 */
[----:B--2---:R-:W-:Y:S01]  /*4fd0*/  @!P5 FMUL R116, R116, R116 ;  /* 0x000000747474d220 */ /* 0x004fe20000400000 */
[----:B------:R-:W-:Y:S01]  /*4fe0*/  FSETP.GEU.AND P5, PT, R74, -126, PT ;  /* 0xc2fc00004a00780b */ /* 0x000fe20003fae000 */
[----:B------:R-:W-:-:S04]  /*4ff0*/  FADD R59, R59, R90 ;  /* 0x0000005a3b3b7221 */ /* 0x000fc80000000000 */
        /* <DEDUP_REMOVED lines=17> */
[----:B-1----:R-:W-:Y:S02]  /*5110*/  WARPGROUP.ARRIVE ;  /* 0x00000000000079c5 */ /* 0x002fe40000000000 */
[----:B------:R-:W-:Y:S01]  /*5120*/  @!P4 FMUL R79, R79, 0.5 ;  /* 0x3f0000004f4fc820 */ /* 0x000fe20000400000 */
[----:B------:R-:W1:Y:S01]  /*5130*/  MUFU.EX2 R78, R78 ;  /* 0x0000004e004e7308 */ /* 0x000e620000000800 */
[----:B----4-:R-:W-:Y:S01]  /*5140*/  @!P5 FMUL R74, R74, R74 ;  /* 0x0000004a4a4ad220 */ /* 0x010fe20000400000 */
[----:B------:R-:W-:Y:S01]  /*5150*/  FSETP.GEU.AND P5, PT, R82, -126, PT ;  /* 0xc2fc00005200780b */ /* 0x000fe20003fae000 */
[----:B------:R-:W-:Y:S01]  /*5160*/  HGMMA.64x32x16.F32.BF16 R152, R60, gdesc[UR4].tnspB, RZ, !UPT, gsb0 ;  /* 0x406000043c987df0 */ /* 0x000fe2000c0018ff */
[----:B------:R-:W-:-:S03]  /*5170*/  UIADD3 UR6, UR15, 0x1440, URZ ;  /* 0x000014400f067890 */ /* 0x000fc6000fffe03f */
[----:B------:R-:W-:Y:S01]  /*5180*/  @!P1 FMUL R129, R129, 0.5 ;  /* 0x3f00000081819820 */ /* 0x000fe20000400000 */
[----:B------:R-:W-:Y:S01]  /*5190*/  UMOV UR7, 0x80000020 ;  /* 0x8000002000077882 */ /* 0x000fe20000000000 */
[----:B------:R-:W3:Y:S01]  /*51a0*/  MUFU.EX2 R79, R79 ;  /* 0x0000004f004f7308 */ /* 0x000ee20000000800 */
[----:B--2---:R-:W-:Y:S01]  /*51b0*/  @!P2 FMUL R75, R75, R75 ;  /* 0x0000004b4b4ba220 */ /* 0x004fe20000400000 */
[----:B------:R-:W-:-:S04]  /*51c0*/  FSETP.GEU.AND P2, PT, R83, -126, PT ;  /* 0xc2fc00005300780b */ /* 0x000fc80003f4e000 */
[----:B------:R-:W-:Y:S02]  /*51d0*/  @!P5 FMUL R82, R82, 0.5 ;  /* 0x3f0000005252d820 */ /* 0x000fe40000400000 */
[----:B------:R-:W2:Y:S01]  /*51e0*/  MUFU.EX2 R129, R129 ;  /* 0x0000008100817308 */ /* 0x000ea20000000800 */
[----:B-1----:R-:W-:Y:S01]  /*51f0*/  @!P3 FMUL R78, R78, R78 ;  /* 0x0000004e4e4eb220 */ /* 0x002fe20000400000 */
[----:B------:R-:W-:-:S05]  /*5200*/  FSETP.GEU.AND P3, PT, R86, -126, PT ;  /* 0xc2fc00005600780b */ /* 0x000fca0003f6e000 */
[----:B------:R-:W-:Y:S01]  /*5210*/  @!P2 FMUL R83, R83, 0.5 ;  /* 0x3f0000005353a820 */ /* 0x000fe20000400000 */
[----:B------:R-:W1:Y:S01]  /*5220*/  MUFU.EX2 R82, R82 ;  /* 0x0000005200527308 */ /* 0x000e620000000800 */
[----:B---3--:R-:W-:Y:S01]  /*5230*/  @!P4 FMUL R79, R79, R79 ;  /* 0x0000004f4f4fc220 */ /* 0x008fe20000400000 */
[----:B------:R-:W-:-:S05]  /*5240*/  FSETP.GEU.AND P4, PT, R87, -126, PT ;  /* 0xc2fc00005700780b */ /* 0x000fca0003f8e000 */
[----:B------:R-:W-:Y:S01]  /*5250*/  @!P3 FMUL R86, R86, 0.5 ;  /* 0x3f0000005656b820 */ /* 0x000fe20000400000 */
[----:B------:R-:W3:Y:S01]  /*5260*/  MUFU.EX2 R83, R83 ;  /* 0x0000005300537308 */ /* 0x000ee20000000800 */
[----:B--2---:R-:W-:Y:S01]  /*5270*/  @!P1 FMUL R129, R129, R129 ;  /* 0x0000008181819220 */ /* 0x004fe20000400000 */
[----:B------:R-:W-:-:S05]  /*5280*/  FSETP.GEU.AND P1, PT, R133, -126, PT ;  /* 0xc2fc00008500780b */ /* 0x000fca0003f2e000 */
[----:B------:R-:W-:Y:S01]  /*5290*/  @!P4 FMUL R87, R87, 0.5 ;  /* 0x3f0000005757c820 */ /* 0x000fe20000400000 */
[----:B------:R-:W2:Y:S01]  /*52a0*/  MUFU.EX2 R86, R86 ;  /* 0x0000005600567308 */ /* 0x000ea20000000800 */
[----:B-1----:R-:W-:Y:S01]  /*52b0*/  @!P5 FMUL R82, R82, R82 ;  /* 0x000000525252d220 */ /* 0x002fe20000400000 */
[----:B------:R-:W-:-:S05]  /*52c0*/  FSETP.GEU.AND P5, PT, R91, -126, PT ;  /* 0xc2fc00005b00780b */ /* 0x000fca0003fae000 */
[----:B------:R-:W-:Y:S01]  /*52d0*/  @!P1 FMUL R133, R133, 0.5 ;  /* 0x3f00000085859820 */ /* 0x000fe20000400000 */
[----:B------:R-:W1:Y:S01]  /*52e0*/  MUFU.EX2 R87, R87 ;  /* 0x0000005700577308 */ /* 0x000e620000000800 */
[----:B---3--:R-:W-:Y:S01]  /*52f0*/  @!P2 FMUL R83, R83, R83 ;  /* 0x000000535353a220 */ /* 0x008fe20000400000 */
[----:B------:R-:W-:Y:S01]  /*5300*/  FSETP.GEU.AND P2, PT, R94, -126, PT ;  /* 0xc2fc00005e00780b */ /* 0x000fe20003f4e000 */
[----:B------:R-:W-:Y:S02]  /*5310*/  WARPGROUP.DEPBAR.LE gsb0, 0x0 ;  /* 0x00008000000079c5 */ /* 0x000fe40000010000 */
[----:B------:R-:W-:Y:S01]  /*5320*/  F2FP.BF16.F32.PACK_AB R60, R33, R32 ;  /* 0x00000020213c723e */ /* 0x000fe200000010ff */
[----:B--2---:R-:W-:Y:S01]  /*5330*/  @!P3 FMUL R86, R86, R86 ;  /* 0x000000565656b220 */ /* 0x004fe20000400000 */
[----:B------:R-:W-:Y:S01]  /*5340*/  F2FP.BF16.F32.PACK_AB R62, R37, R36 ;  /* 0x00000024253e723e */ /* 0x000fe200000010ff */
[----:B------:R-:W-:Y:S01]  /*5350*/  @!P5 FMUL R91, R91, 0.5 ;  /* 0x3f0000005b5bd820 */ /* 0x000fe20000400000 */
[----:B------:R-:W-:Y:S01]  /*5360*/  F2FP.BF16.F32.PACK_AB R61, R97, R237 ;  /* 0x000000ed613d723e */ /* 0x000fe200000010ff */
[----:B------:R-:W2:Y:S01]  /*5370*/  MUFU.EX2 R133, R133 ;  /* 0x0000008500857308 */ /* 0x000ea20000000800 */
[----:B------:R-:W-:-:S04]  /*5380*/  F2FP.BF16.F32.PACK_AB R63, R113, R105 ;  /* 0x00000069713f723e */ /* 0x000fc800000010ff */
[----:B------:R-:W-:Y:S01]  /*5390*/  @!P2 FMUL R94, R94, 0.5 ;  /* 0x3f0000005e5ea820 */ /* 0x000fe20000400000 */
[----:B------:R-:W-:Y:S01]  /*53a0*/  FSETP.GEU.AND P3, PT, R95, -126, PT ;  /* 0xc2fc00005f00780b */ /* 0x000fe20003f6e000 */
[----:B-1----:R-:W-:Y:S01]  /*53b0*/  @!P4 FMUL R87, R87, R87 ;  /* 0x000000575757c220 */ /* 0x002fe20000400000 */
[----:B------:R-:W-:Y:S01]  /*53c0*/  WARPGROUP.ARRIVE ;  /* 0x00000000000079c5 */ /* 0x000fe20000000000 */
[----:B------:R-:W-:Y:S01]  /*53d0*/  FSETP.GEU.AND P4, PT, R136, -126, PT ;  /* 0xc2fc00008800780b */ /* 0x000fe20003f8e000 */
[----:B------:R-:W-:Y:S01]  /*53e0*/  FADD R32, R32, R35 ;  /* 0x0000002320207221 */ /* 0x000fe20000000000 */
[----:B------:R-:W1:Y:S01]  /*53f0*/  MUFU.EX2 R91, R91 ;  /* 0x0000005b005b7308 */ /* 0x000e620000000800 */
[----:B------:R-:W-:Y:S01]  /*5400*/  FADD R33, R33, R39 ;  /* 0x0000002721217221 */ /* 0x000fe20000000000 */
[----:B------:R-:W-:Y:S01]  /*5410*/  FADD R37, R37, R38 ;  /* 0x0000002625257221 */ /* 0x000fe20000000000 */
[----:B------:R-:W-:Y:S01]  /*5420*/  HGMMA.64x32x16.F32.BF16 R216, R60, gdesc[UR4].tnspB, R216, gsb0 ;  /* 0x406000043cd87df0 */ /* 0x000fe200080018d8 */
[----:B------:R-:W-:Y:S01]  /*5430*/  UIADD3 UR6, UR15, 0x2040, URZ ;  /* 0x000020400f067890 */ /* 0x000fe2000fffe03f */
[----:B------:R-:W-:-:S03]  /*5440*/  UMOV UR7, 0x80000020 ;  /* 0x8000002000077882 */ /* 0x000fc60000000000 */
[----:B------:R-:W-:Y:S01]  /*5450*/  @!P3 FMUL R95, R95, 0.5 ;  /* 0x3f0000005f5fb820 */ /* 0x000fe20000400000 */
[----:B------:R-:W3:Y:S01]  /*5460*/  MUFU.EX2 R94, R94 ;  /* 0x0000005e005e7308 */ /* 0x000ee20000000800 */
[----:B--2---:R-:W-:Y:S01]  /*5470*/  @!P1 FMUL R133, R133, R133 ;  /* 0x0000008585859220 */ /* 0x004fe20000400000 */
[----:B------:R-:W-:Y:S01]  /*5480*/  FSETP.GEU.AND P1, PT, R137, -126, PT ;  /* 0xc2fc00008900780b */ /* 0x000fe20003f2e000 */
[----:B------:R-:W-:-:S05]  /*5490*/  @!P4 FMUL R136, R136, 0.5 ;  /* 0x3f0000008888c820 */ /* 0x000fca0000400000 */
        /* <DEDUP_REMOVED lines=18> */
[----:B------:R-:W-:Y:S01]  /*55c0*/  ISETP.GE.AND P1, PT, R23, 0x101, PT ;  /* 0x000001011700780c */ /* 0x000fe20003f26270 */
[----:B------:R-:W-:Y:S01]  /*55d0*/  FADD R23, R24, R26 ;  /* 0x0000001a18177221 */ /* 0x000fe20000000000 */
[----:B------:R-:W-:Y:S02]  /*55e0*/  WARPGROUP.DEPBAR.LE gsb0, 0x0 ;  /* 0x00008000000079c5 */ /* 0x000fe40000010000 */
[----:B------:R-:W-:Y:S01]  /*55f0*/  WARPGROUP.ARRIVE ;  /* 0x00000000000079c5 */ /* 0x000fe20000000000 */
[----:B------:R-:W-:Y:S01]  /*5600*/  F2FP.BF16.F32.PACK_AB R24, R39, R35 ;  /* 0x000000232718723e */ /* 0x000fe200000010ff */
[----:B------:R-:W-:Y:S01]  /*5610*/  @!P6 FMUL R106, R106, 0.5 ;  /* 0x3f0000006a6ae820 */ /* 0x000fe20000400000 */
[----:B--2---:R-:W-:Y:S01]  /*5620*/  @!P5 FMUL R99, R99, R99 ;  /* 0x000000636363d220 */ /* 0x004fe20000400000 */
[----:B------:R-:W-:Y:S01]  /*5630*/  FSETP.GEU.AND P5, PT, R107, -126, PT ;  /* 0xc2fc00006b00780b */ /* 0x000fe20003fae000 */
[----:B------:R-:W2:Y:S01]  /*5640*/  MUFU.EX2 R136, R136 ;  /* 0x0000008800887308 */ /* 0x000ea20000000800 */
[----:B------:R-:W-:Y:S01]  /*5650*/  HGMMA.64x32x16.F32.BF16 R200, R60, gdesc[UR16].tnspB, R200, gsb0 ;  /* 0x406000103cc87df0 */ /* 0x000fe200080018c8 */
[----:B------:R-:W-:Y:S01]  /*5660*/  UMOV UR19, 0x80000020 ;  /* 0x8000002000137882 */ /* 0x000fe20000000000 */
[----:B------:R-:W-:Y:S01]  /*5670*/  FADD R97, R97, R99 ;  /* 0x0000006361617221 */ /* 0x000fe20000000000 */
[----:B-1----:R-:W-:Y:S01]  /*5680*/  @!P2 FMUL R102, R102, R102 ;  /* 0x000000666666a220 */ /* 0x002fe20000400000 */
[----:B------:R-:W-:-:S03]  /*5690*/  FSETP.GEU.AND P2, PT, R110, -126, PT ;  /* 0xc2fc00006e00780b */ /* 0x000fc60003f4e000 */
[----:B------:R-:W1:Y:S04]  /*56a0*/  MUFU.EX2 R106, R106 ;  /* 0x0000006a006a7308 */ /* 0x000e680000000800 */
[----:B------:R-:W-:Y:S01]  /*56b0*/  @!P5 FMUL R107, R107, 0.5 ;  /* 0x3f0000006b6bd820 */ /* 0x000fe20000400000 */
[----:B--2---:R-:W-:-:S05]  /*56c0*/  @!P4 FMUL R136, R136, R136 ;  /* 0x000000888888c220 */ /* 0x004fca0000400000 */
[----:B------:R-:W2:Y:S01]  /*56d0*/  MUFU.EX2 R107, R107 ;  /* 0x0000006b006b7308 */ /* 0x000ea20000000800 */
[----:B------:R-:W-:Y:S01]  /*56e0*/  FSETP.GEU.AND P4, PT, R140, -126, PT ;  /* 0xc2fc00008c00780b */ /* 0x000fe20003f8e000 */
[----:B------:R-:W-:Y:S01]  /*56f0*/  @!P2 FMUL R110, R110, 0.5 ;  /* 0x3f0000006e6ea820 */ /* 0x000fe20000400000 */
[----:B-1----:R-:W-:Y:S01]  /*5700*/  @!P6 FMUL R106, R106, R106 ;  /* 0x0000006a6a6ae220 */ /* 0x002fe20000400000 */
[----:B------:R-:W-:-:S10]  /*5710*/  FSETP.GEU.AND P6, PT, R115, -126, PT ;  /* 0xc2fc00007300780b */ /* 0x000fd40003fce000 */
[----:B------:R-:W-:Y:S01]  /*5720*/  @!P4 FMUL R140, R140, 0.5 ;  /* 0x3f0000008c8cc820 */ /* 0x000fe20000400000 */
[----:B--2---:R-:W-:Y:S01]  /*5730*/  @!P5 FMUL R107, R107, R107 ;  /* 0x0000006b6b6bd220 */ /* 0x004fe20000400000 */
[----:B------:R-:W-:-:S04]  /*5740*/  FSETP.GEU.AND P5, PT, R118, -126, PT ;  /* 0xc2fc00007600780b */ /* 0x000fc80003fae000 */
[----:B------:R-:W1:Y:S01]  /*5750*/  MUFU.EX2 R140, R140 ;  /* 0x0000008c008c7308 */ /* 0x000e620000000800 */
[----:B------:R-:W-:-:S08]  /*5760*/  @!P6 FMUL R115, R115, 0.5 ;  /* 0x3f0000007373e820 */ /* 0x000fd00000400000 */
[----:B------:R-:W-:Y:S01]  /*5770*/  @!P5 FMUL R118, R118, 0.5 ;  /* 0x3f0000007676d820 */ /* 0x000fe20000400000 */
[----:B------:R-:W-:Y:S02]  /*5780*/  WARPGROUP.DEPBAR.LE gsb0, 0x0 ;  /* 0x00008000000079c5 */ /* 0x000fe40000010000 */
[----:B------:R-:W-:Y:S01]  /*5790*/  WARPGROUP.ARRIVE ;  /* 0x00000000000079c5 */ /* 0x000fe20000000000 */
[----:B------:R-:W2:Y:S01]  /*57a0*/  MUFU.EX2 R39, R118 ;  /* 0x0000007600277308 */ /* 0x000ea20000000800 */
[----:B-1----:R-:W-:Y:S01]  /*57b0*/  @!P4 FMUL R140, R140, R140 ;  /* 0x0000008c8c8cc220 */ /* 0x002fe20000400000 */
[----:B------:R-:W-:-:S03]  /*57c0*/  FSETP.GEU.AND P4, PT, R114, -126, PT ;  /* 0xc2fc00007200780b */ /* 0x000fc60003f8e000 */
[----:B------:R-:W-:Y:S01]  /*57d0*/  HGMMA.64x32x16.F32.BF16 R184, R60, gdesc[UR8].tnspB, R184, gsb0 ;  /* 0x406000083cb87df0 */ /* 0x000fe200080018b8 */
[----:B------:R-:W-:Y:S01]  /*57e0*/  UIADD3 UR10, UR15, 0x1c80, URZ ;  /* 0x00001c800f0a7890 */ /* 0x000fe2000fffe03f */
[----:B------:R-:W-:-:S08]  /*57f0*/  UMOV UR11, 0x80000020 ;  /* 0x80000020000b7882 */ /* 0x000fd00000000000 */
[----:B------:R-:W-:Y:S01]  /*5800*/  @!P4 FMUL R114, R114, 0.5 ;  /* 0x3f0000007272c820 */ /* 0x000fe20000400000 */
[----:B--2---:R-:W-:Y:S01]  /*5810*/  @!P5 FMUL R39, R39, R39 ;  /* 0x000000272727d220 */ /* 0x004fe20000400000 */
[C---:B------:R-:W-:Y:S02]  /*5820*/  FSETP.GEU.AND P5, PT, R127.reuse, -126, PT ;  /* 0xc2fc00007f00780b */ /* 0x040fe40003fae000 */
[----:B------:R-:W1:Y:S11]  /*5830*/  MUFU.EX2 R35, R114 ;  /* 0x0000007200237308 */ /* 0x000e760000000800 */
[----:B------:R-:W-:Y:S01]  /*5840*/  @!P5 FMUL R127, R127, 0.5 ;  /* 0x3f0000007f7fd820 */ /* 0x000fe20000400000 */
[----:B-1----:R-:W-:Y:S01]  /*5850*/  @!P4 FMUL R35, R35, R35 ;  /* 0x000000232323c220 */ /* 0x002fe20000400000 */
[----:B------:R-:W-:-:S04]  /*5860*/  FSETP.GEU.AND P4, PT, R123, -126, PT ;  /* 0xc2fc00007b00780b */ /* 0x000fc80003f8e000 */
[----:B------:R-:W1:Y:S09]  /*5870*/  MUFU.EX2 R127, R127 ;  /* 0x0000007f007f7308 */ /* 0x000e720000000800 */
[----:B------:R-:W-:Y:S01]  /*5880*/  @!P4 FMUL R123, R123, 0.5 ;  /* 0x3f0000007b7bc820 */ /* 0x000fe20000400000 */
[----:B------:R-:W-:-:S02]  /*5890*/  WARPGROUP.DEPBAR.LE gsb0, 0x0 ;  /* 0x00008000000079c5 */ /* 0x000fc40000010000 */
[----:B------:R-:W-:-:S03]  /*58a0*/  WARPGROUP.ARRIVE ;  /* 0x00000000000079c5 */ /* 0x000fc60000000000 */
[----:B------:R-:W2:Y:S01]  /*58b0*/  MUFU.EX2 R123, R123 ;  /* 0x0000007b007b7308 */ /* 0x000ea20000000800 */
[----:B-1----:R-:W-:Y:S01]  /*58c0*/  @!P5 FMUL R127, R127, R127 ;  /* 0x0000007f7f7fd220 */ /* 0x002fe20000400000 */
[----:B------:R-:W-:Y:S01]  /*58d0*/  FSETP.GEU.AND P5, PT, R135, -126, PT ;  /* 0xc2fc00008700780b */ /* 0x000fe20003fae000 */
[----:B------:R-:W-:Y:S01]  /*58e0*/  HGMMA.64x32x16.F32.BF16 R168, R60, gdesc[UR4].tnspB, R168, gsb0 ;  /* 0x406000043ca87df0 */ /* 0x000fe200080018a8 */
[----:B------:R-:W-:Y:S01]  /*58f0*/  UMOV UR6, UR8 ;  /* 0x0000000800067c82 */ /* 0x000fe20008000000 */
[----:B------:R-:W-:Y:S01]  /*5900*/  UMOV UR7, 0x80000020 ;  /* 0x8000002000077882 */ /* 0x000fe20000000000 */
[----:B------:R-:W-:-:S07]  /*5910*/  UIADD3 UR8, UR15, 0x1880, URZ ;  /* 0x000018800f087890 */ /* 0x000fce000fffe03f */
[----:B------:R-:W-:Y:S01]  /*5920*/  UMOV UR18, UR8 ;  /* 0x0000000800127c82 */ /* 0x000fe20008000000 */
[----:B------:R-:W-:Y:S01]  /*5930*/  UIADD3 UR8, UR15, 0x2480, URZ ;  /* 0x000024800f087890 */ /* 0x000fe2000fffe03f */
[----:B--2---:R-:W-:Y:S01]  /*5940*/  @!P4 FMUL R123, R123, R123 ;  /* 0x0000007b7b7bc220 */ /* 0x004fe20000400000 */
[----:B------:R-:W-:Y:S01]  /*5950*/  FSETP.GEU.AND P4, PT, R131, -126, PT ;  /* 0xc2fc00008300780b */ /* 0x000fe20003f8e000 */
[----:B------:R-:W-:-:S12]  /*5960*/  @!P5 FMUL R135, R135, 0.5 ;  /* 0x3f0000008787d820 */ /* 0x000fd80000400000 */
[----:B------:R-:W-:Y:S01]  /*5970*/  @!P4 FMUL R131, R131, 0.5 ;  /* 0x3f0000008383c820 */ /* 0x000fe20000400000 */
[----:B------:R-:W-:Y:S02]  /*5980*/  WARPGROUP.DEPBAR.LE gsb0, 0x0 ;  /* 0x00008000000079c5 */ /* 0x000fe40000010000 */
[----:B------:R-:W-:-:S06]  /*5990*/  WARPGROUP.ARRIVE ;  /* 0x00000000000079c5 */ /* 0x000fcc0000000000 */
[----:B------:R-:W-:Y:S01]  /*59a0*/  HGMMA.64x32x16.F32.BF16 R152, R60, gdesc[UR4].tnspB, R152, gsb0 ;  /* 0x406000043c987df0 */ /* 0x000fe20008001898 */
[----:B------:R-:W-:Y:S01]  /*59b0*/  UIADD3 UR6, UR15, 0x1480, URZ ;  /* 0x000014800f067890 */ /* 0x000fe2000fffe03f */
[----:B------:R-:W-:Y:S01]  /*59c0*/  UMOV UR7, 0x80000020 ;  /* 0x8000002000077882 */ /* 0x000fe20000000000 */
[----:B------:R-:W-:Y:S02]  /*59d0*/  WARPGROUP.DEPBAR.LE gsb0, 0x0 ;  /* 0x00008000000079c5 */ /* 0x000fe40000010000 */
[----:B------:R-:W-:Y:S01]  /*59e0*/  F2FP.BF16.F32.PACK_AB R60, R41, R40 ;  /* 0x00000028293c723e */ /* 0x000fe200000010ff */
[----:B------:R-:W-:Y:S01]  /*59f0*/  FADD R40, R40, R42 ;  /* 0x0000002a28287221 */ /* 0x000fe20000000000 */
[C---:B------:R-:W-:Y:S01]  /*5a00*/  F2FP.BF16.F32.PACK_AB R62, R45.reuse, R44 ;  /* 0x0000002c2d3e723e */ /* 0x040fe200000010ff */
[----:B------:R-:W-:Y:S01]  /*5a10*/  FADD R45, R45, R50 ;  /* 0x000000322d2d7221 */ /* 0x000fe20000000000 */
[----:B------:R-:W-:Y:S01]  /*5a20*/  F2FP.BF16.F32.PACK_AB R61, R96, R121 ;  /* 0x00000079603d723e */ /* 0x000fe200000010ff */
[----:B------:R-:W-:Y:S01]  /*5a30*/  FADD R41, R41, R43 ;  /* 0x0000002b29297221 */ /* 0x000fe20000000000 */
[----:B------:R-:W-:Y:S01]  /*5a40*/  F2FP.BF16.F32.PACK_AB R63, R112, R104 ;  /* 0x00000068703f723e */ /* 0x000fe200000010ff */
[----:B------:R-:W-:Y:S01]  /*5a50*/  FADD R44, R44, R46 ;  /* 0x0000002e2c2c7221 */ /* 0x000fe20000000000 */
[----:B------:R-:W-:Y:S01]  /*5a60*/  FADD R121, R121, R106 ;  /* 0x0000006a79797221 */ /* 0x000fe20000000000 */
[----:B------:R-:W-:Y:S01]  /*5a70*/  FADD R96, R96, R107 ;  /* 0x0000006b60607221 */ /* 0x000fe20000000000 */
[----:B------:R-:W-:-:S06]  /*5a80*/  WARPGROUP.ARRIVE ;  /* 0x00000000000079c5 */ /* 0x000fcc0000000000 */
[----:B------:R-:W-:Y:S01]  /*5a90*/  HGMMA.64x32x16.F32.BF16 R216, R60, gdesc[UR4].tnspB, R216, gsb0 ;  /* 0x406000043cd87df0 */ /* 0x000fe200080018d8 */
[----:B------:R-:W-:Y:S01]  /*5aa0*/  UIADD3 UR6, UR15, 0x2080, URZ ;  /* 0x000020800f067890 */ /* 0x000fe2000fffe03f */
[----:B------:R-:W-:Y:S01]  /*5ab0*/  UMOV UR7, 0x80000020 ;  /* 0x8000002000077882 */ /* 0x000fe20000000000 */
[----:B------:R-:W-:Y:S02]  /*5ac0*/  WARPGROUP.DEPBAR.LE gsb0, 0x0 ;  /* 0x00008000000079c5 */ /* 0x000fe40000010000 */
[----:B------:R-:W-:-:S06]  /*5ad0*/  WARPGROUP.ARRIVE ;  /* 0x00000000000079c5 */ /* 0x000fcc0000000000 */
[----:B------:R-:W-:Y:S01]  /*5ae0*/  HGMMA.64x32x16.F32.BF16 R200, R60, gdesc[UR16].tnspB, R200, gsb0 ;  /* 0x406000103cc87df0 */ /* 0x000fe200080018c8 */
[----:B------:R-:W-:Y:S02]  /*5af0*/  UMOV UR19, 0x80000020 ;  /* 0x8000002000137882 */ /* 0x000fe40000000000 */
[----:B------:R-:W-:Y:S02]  /*5b00*/  WARPGROUP.DEPBAR.LE gsb0, 0x0 ;  /* 0x00008000000079c5 */ /* 0x000fe40000010000 */
[----:B------:R-:W-:-:S06]  /*5b10*/  WARPGROUP.ARRIVE ;  /* 0x00000000000079c5 */ /* 0x000fcc0000000000 */
[----:B------:R-:W-:Y:S01]  /*5b20*/  HGMMA.64x32x16.F32.BF16 R184, R60, gdesc[UR8].tnspB, R184, gsb0 ;  /* 0x406000083cb87df0 */ /* 0x000fe200080018b8 */
[----:B------:R-:W-:Y:S01]  /*5b30*/  UIADD3 UR10, UR15, 0x1cc0, URZ ;  /* 0x00001cc00f0a7890 */ /* 0x000fe2000fffe03f */
[----:B------:R-:W-:Y:S01]  /*5b40*/  UMOV UR11, 0x80000020 ;  /* 0x80000020000b7882 */ /* 0x000fe20000000000 */
[----:B------:R-:W-:Y:S02]  /*5b50*/  WARPGROUP.DEPBAR.LE gsb0, 0x0 ;  /* 0x00008000000079c5 */ /* 0x000fe40000010000 */
[----:B------:R-:W-:-:S06]  /*5b60*/  WARPGROUP.ARRIVE ;  /* 0x00000000000079c5 */ /* 0x000fcc0000000000 */
[----:B------:R-:W-:Y:S01]  /*5b70*/  HGMMA.64x32x16.F32.BF16 R168, R60, gdesc[UR4].tnspB, R168, gsb0 ;  /* 0x406000043ca87df0 */ /* 0x000fe200080018a8 */
[----:B------:R-:W-:Y:S01]  /*5b80*/  UMOV UR6, UR8 ;  /* 0x0000000800067c82 */ /* 0x000fe20008000000 */
[----:B------:R-:W-:Y:S01]  /*5b90*/  UMOV UR7, 0x80000020 ;  /* 0x8000002000077882 */ /* 0x000fe20000000000 */
[----:B------:R-:W-:-:S07]  /*5ba0*/  UIADD3 UR8, UR15, 0x18c0, URZ ;  /* 0x000018c00f087890 */ /* 0x000fce000fffe03f */
[----:B------:R-:W-:Y:S01]  /*5bb0*/  UMOV UR18, UR8 ;  /* 0x0000000800127c82 */ /* 0x000fe20008000000 */
[----:B------:R-:W-:Y:S01]  /*5bc0*/  UIADD3 UR8, UR15, 0x24c0, URZ ;  /* 0x000024c00f087890 */ /* 0x000fe2000fffe03f */
[----:B------:R-:W-:Y:S02]  /*5bd0*/  WARPGROUP.DEPBAR.LE gsb0, 0x0 ;  /* 0x00008000000079c5 */ /* 0x000fe40000010000 */
[----:B------:R-:W-:-:S06]  /*5be0*/  WARPGROUP.ARRIVE ;  /* 0x00000000000079c5 */ /* 0x000fcc0000000000 */
[----:B------:R-:W-:Y:S01]  /*5bf0*/  HGMMA.64x32x16.F32.BF16 R152, R60, gdesc[UR4].tnspB, R152, gsb0 ;  /* 0x406000043c987df0 */ /* 0x000fe20008001898 */
[----:B------:R-:W-:Y:S01]  /*5c00*/  UIADD3 UR6, UR15, 0x14c0, URZ ;  /* 0x000014c00f067890 */ /* 0x000fe2000fffe03f */
[----:B------:R-:W-:Y:S01]  /*5c10*/  UMOV UR7, 0x80000020 ;  /* 0x8000002000077882 */ /* 0x000fe20000000000 */
[----:B------:R-:W-:Y:S02]  /*5c20*/  WARPGROUP.DEPBAR.LE gsb0, 0x0 ;  /* 0x00008000000079c5 */ /* 0x000fe40000010000 */
[C---:B------:R-:W-:Y:S01]  /*5c30*/  F2FP.BF16.F32.PACK_AB R60, R49.reuse, R48 ;  /* 0x00000030313c723e */ /* 0x040fe200000010ff */
[----:B------:R-:W-:Y:S01]  /*5c40*/  FADD R49, R49, R51 ;  /* 0x0000003331317221 */ /* 0x000fe20000000000 */
[----:B------:R-:W-:Y:S01]  /*5c50*/  F2FP.BF16.F32.PACK_AB R62, R53, R52 ;  /* 0x00000034353e723e */ /* 0x000fe200000010ff */
        /* <DEDUP_REMOVED lines=36> */
[----:B------:R-:W-:Y:S01]  /*5ea0*/  F2FP.BF16.F32.PACK_AB R62, R65, R64 ;  /* 0x00000040413e723e */ /* 0x000fe200000010ff */
[----:B------:R-:W-:Y:S01]  /*5eb0*/  FADD R57, R57, R66 ;  /* 0x0000004239397221 */ /* 0x000fe20000000000 */
[C---:B------:R-:W-:Y:S01]  /*5ec0*/  F2FP.BF16.F32.PACK_AB R61, R92.reuse, R117 ;  /* 0x000000755c3d723e */ /* 0x040fe200000010ff */
[----:B------:R-:W-:Y:S01]  /*5ed0*/  FADD R92, R92, R123 ;  /* 0x0000007b5c5c7221 */ /* 0x000fe20000000000 */
[C---:B------:R-:W-:Y:S01]  /*5ee0*/  F2FP.BF16.F32.PACK_AB R63, R108.reuse, R101 ;  /* 0x000000656c3f723e */ /* 0x040fe200000010ff */
[----:B------:R-:W-:Y:S01]  /*5ef0*/  FADD R108, R108, R127 ;  /* 0x0000007f6c6c7221 */ /* 0x000fe20000000000 */
[----:B------:R-:W-:-:S02]  /*5f00*/  FADD R23, R23, R56 ;  /* 0x0000003817177221 */ /* 0x000fc40000000000 */
        /* <DEDUP_REMOVED lines=27> */
[----:B------:R-:W-:Y:S02]  /*60c0*/  F2FP.BF16.F32.PACK_AB R60, R69, R68 ;  /* 0x00000044453c723e */ /* 0x000fe400000010ff */
[C---:B------:R-:W-:Y:S01]  /*60d0*/  F2FP.BF16.F32.PACK_AB R62, R88.reuse, R73 ;  /* 0x00000049583e723e */ /* 0x040fe200000010ff */
[----:B------:R-:W-:Y:S01]  /*60e0*/  FADD R73, R73, R132 ;  /* 0x0000008449497221 */ /* 0x000fe20000000000 */
[----:B------:R-:W-:Y:S01]  /*60f0*/  F2FP.BF16.F32.PACK_AB R61, R67, R116 ;  /* 0x00000074433d723e */ /* 0x000fe200000010ff */
[----:B------:R-:W-:Y:S01]  /*6100*/  FADD R88, R88, R133 ;  /* 0x0000008558587221 */ /* 0x000fe20000000000 */
[----:B------:R-:W-:-:S03]  /*6110*/  F2FP.BF16.F32.PACK_AB R63, R71, R70 ;  /* 0x00000046473f723e */ /* 0x000fc600000010ff */
        /* <DEDUP_REMOVED lines=29> */
[----:B------:R-:W-:Y:S01]  /*62f0*/  F2FP.BF16.F32.PACK_AB R62, R81, R77 ;  /* 0x0000004d513e723e */ /* 0x000fe200000010ff */
[----:B------:R-:W-:Y:S01]  /*6300*/  FADD R77, R77, R140 ;  /* 0x0000008c4d4d7221 */ /* 0x000fe20000000000 */
[----:B------:R-:W-:Y:S02]  /*6310*/  F2FP.BF16.F32.PACK_AB R61, R75, R74 ;  /* 0x0000004a4b3d723e */ /* 0x000fe400000010ff */
[----:B------:R-:W-:Y:S01]  /*6320*/  F2FP.BF16.F32.PACK_AB R63, R79, R78 ;  /* 0x0000004e4f3f723e */ /* 0x000fe200000010ff */
[----:B------:R-:W-:-:S03]  /*6330*/  FADD R44, R44, R77 ;  /* 0x0000004d2c2c7221 */ /* 0x000fc60000000000 */
        /* <DEDUP_REMOVED lines=28> */
[----:B------:R-:W-:Y:S02]  /*6500*/  F2FP.BF16.F32.PACK_AB R62, R84, R76 ;  /* 0x0000004c543e723e */ /* 0x000fe400000010ff */
[----:B------:R-:W-:Y:S02]  /*6510*/  F2FP.BF16.F32.PACK_AB R61, R83, R82 ;  /* 0x00000052533d723e */ /* 0x000fe400000010ff */
[----:B------:R-:W-:-:S04]  /*6520*/  F2FP.BF16.F32.PACK_AB R63, R87, R86 ;  /* 0x00000056573f723e */ /* 0x000fc800000010ff */
        /* <DEDUP_REMOVED lines=29> */
[----:B------:R-:W-:Y:S01]  /*6700*/  F2FP.BF16.F32.PACK_AB R61, R91, R90 ;  /* 0x0000005a5b3d723e */ /* 0x000fe200000010ff */
[----:B------:R-:W1:Y:S01]  /*6710*/  MUFU.EX2 R31, R110 ;  /* 0x0000006e001f7308 */ /* 0x000e620000000800 */
[----:B------:R-:W-:Y:S01]  /*6720*/  F2FP.BF16.F32.PACK_AB R63, R95, R94 ;  /* 0x0000005e5f3f723e */ /* 0x000fe200000010ff */
[----:B------:R-:W-:Y:S01]  /*6730*/  FADD R91, R234, R91 ;  /* 0x0000005bea5b7221 */ /* 0x000fe20000000000 */
[----:B------:R-:W-:Y:S01]  /*6740*/  F2FP.BF16.F32.PACK_AB R26, R38, R34 ;  /* 0x00000022261a723e */ /* 0x000fe200000010ff */
[----:B------:R-:W-:Y:S01]  /*6750*/  FADD R34, R36, R34 ;  /* 0x0000002224227221 */ /* 0x000fe20000000000 */
[----:B------:R-:W-:Y:S01]  /*6760*/  WARPGROUP.ARRIVE ;  /* 0x00000000000079c5 */ /* 0x000fe20000000000 */
[----:B------:R-:W-:Y:S01]  /*6770*/  FADD R94, R235, R94 ;  /* 0x0000005eeb5e7221 */ /* 0x000fe20000000000 */
[----:B------:R-:W-:Y:S01]  /*6780*/  FADD R95, R236, R95 ;  /* 0x0000005fec5f7221 */ /* 0x000fe20000000000 */
[----:B------:R-:W2:Y:S01]  /*6790*/  MUFU.EX2 R30, R115 ;  /* 0x00000073001e7308 */ /* 0x000ea20000000800 */
[----:B------:R-:W-:Y:S01]  /*67a0*/  FADD R34, R34, R73 ;  /* 0x0000004922227221 */ /* 0x000fe20000000000 */
[----:B------:R-:W-:Y:S01]  /*67b0*/  FADD R91, R91, R92 ;  /* 0x0000005c5b5b7221 */ /* 0x000fe20000000000 */
[----:B------:R-:W-:Y:S01]  /*67c0*/  HGMMA.64x32x16.F32.BF16 R216, R60, gdesc[UR4].tnspB, R216, gsb0 ;  /* 0x406000043cd87df0 */ /* 0x000fe200080018d8 */
[----:B------:R-:W-:Y:S01]  /*67d0*/  UIADD3 UR6, UR15, 0x2200, URZ ;  /* 0x000022000f067890 */ /* 0x000fe2000fffe03f */
[----:B------:R-:W-:Y:S01]  /*67e0*/  FADD R95, R95, R108 ;  /* 0x0000006c5f5f7221 */ /* 0x000fe20000000000 */
[----:B------:R-:W-:Y:S01]  /*67f0*/  UMOV UR7, 0x80000020 ;  /* 0x8000002000077882 */ /* 0x000fe20000000000 */
[----:B------:R-:W-:Y:S01]  /*6800*/  IADD3 R234, R2, 0x55020, RZ ;  /* 0x0005502002ea7810 */ /* 0x000fe20007ffe0ff */
[----:B------:R-:W3:Y:S01]  /*6810*/  MUFU.EX2 R38, R135 ;  /* 0x0000008700267308 */ /* 0x000ee20000000800 */
[----:B-1----:R-:W-:Y:S01]  /*6820*/  @!P2 FMUL R31, R31, R31 ;  /* 0x0000001f1f1fa220 */ /* 0x002fe20000400000 */
[----:B------:R-:W-:-:S03]  /*6830*/  FSETP.GEU.AND P2, PT, R119, -126, PT ;  /* 0xc2fc00007700780b */ /* 0x000fc60003f4e000 */
[----:B------:R-:W-:Y:S01]  /*6840*/  FADD R104, R104, R31 ;  /* 0x0000001f68687221 */ /* 0x000fe20000000000 */
[----:B--2---:R-:W-:Y:S01]  /*6850*/  @!P6 FMUL R30, R30, R30 ;  /* 0x0000001e1e1ee220 */ /* 0x004fe20000400000 */
[----:B------:R-:W-:-:S03]  /*6860*/  FSETP.GEU.AND P6, PT, R126, -126, PT ;  /* 0xc2fc00007e00780b */ /* 0x000fc60003fce000 */
[----:B------:R-:W-:-:S05]  /*6870*/  FADD R93, R93, R30 ;  /* 0x0000001e5d5d7221 */ /* 0x000fca0000000000 */
[----:B------:R-:W-:Y:S01]  /*6880*/  @!P2 FMUL R119, R119, 0.5 ;  /* 0x3f0000007777a820 */ /* 0x000fe20000400000 */
[----:B---3--:R-:W-:Y:S01]  /*6890*/  @!P5 FMUL R38, R38, R38 ;  /* 0x000000262626d220 */ /* 0x008fe20000400000 */
[----:B------:R-:W-:Y:S02]  /*68a0*/  FSETP.GEU.AND P5, PT, R143, -126, PT ;  /* 0xc2fc00008f00780b */ /* 0x000fe40003fae000 */
[----:B------:R-:W1:Y:S01]  /*68b0*/  MUFU.EX2 R36, R119 ;  /* 0x0000007700247308 */ /* 0x000e620000000800 */
[----:B------:R-:W-:Y:S01]  /*68c0*/  FADD R71, R71, R38 ;  /* 0x0000002647477221 */ /* 0x000fe20000000000 */
[----:B------:R-:W-:-:S06]  /*68d0*/  @!P6 FMUL R126, R126, 0.5 ;  /* 0x3f0000007e7ee820 */ /* 0x000fcc0000400000 */
[----:B------:R-:W2:Y:S03]  /*68e0*/  MUFU.EX2 R126, R126 ;  /* 0x0000007e007e7308 */ /* 0x000ea60000000800 */
[----:B------:R-:W-:Y:S01]  /*68f0*/  @!P5 FMUL R143, R143, 0.5 ;  /* 0x3f0000008f8fd820 */ /* 0x000fe20000400000 */
[----:B-1----:R-:W-:Y:S01]  /*6900*/  @!P2 FMUL R36, R36, R36 ;  /* 0x000000242424a220 */ /* 0x002fe20000400000 */
[----:B------:R-:W-:-:S03]  /*6910*/  FSETP.GEU.AND P2, PT, R141, -126, PT ;  /* 0xc2fc00008d00780b */ /* 0x000fc60003f4e000 */
[----:B------:R-:W-:Y:S01]  /*6920*/  FADD R109, R109, R36 ;  /* 0x000000246d6d7221 */ /* 0x000fe20000000000 */
[----:B------:R-:W-:Y:S02]  /*6930*/  WARPGROUP.DEPBAR.LE gsb0, 0x0 ;  /* 0x00008000000079c5 */ /* 0x000fe40000010000 */
[----:B------:R-:W-:Y:S01]  /*6940*/  WARPGROUP.ARRIVE ;  /* 0x00000000000079c5 */ /* 0x000fe20000000000 */
[----:B--2---:R-:W-:Y:S01]  /*6950*/  @!P6 FMUL R126, R126, R126 ;  /* 0x0000007e7e7ee220 */ /* 0x004fe20000400000 */
[----:B------:R-:W-:-:S05]  /*6960*/  FSETP.GEU.AND P6, PT, R134, -126, PT ;  /* 0xc2fc00008600780b */ /* 0x000fca0003fce000 */
[----:B------:R-:W-:Y:S01]  /*6970*/  @!P2 FMUL R141, R141, 0.5 ;  /* 0x3f0000008d8da820 */ /* 0x000fe20000400000 */
[----:B------:R-:W-:Y:S01]  /*6980*/  FADD R101, R101, R126 ;  /* 0x0000007e65657221 */ /* 0x000fe20000000000 */
[----:B------:R-:W-:Y:S01]  /*6990*/  HGMMA.64x32x16.F32.BF16 R200, R60, gdesc[UR16].tnspB, R200, gsb0 ;  /* 0x406000103cc87df0 */ /* 0x000fe200080018c8 */
[----:B------:R-:W-:-:S03]  /*69a0*/  UMOV UR19, 0x80000020 ;  /* 0x8000002000137882 */ /* 0x000fc60000000000 */
[----:B------:R-:W1:Y:S01]  /*69b0*/  MUFU.EX2 R141, R141 ;  /* 0x0000008d008d7308 */ /* 0x000e620000000800 */
[----:B------:R-:W-:Y:S01]  /*69c0*/  FADD R94, R94, R101 ;  /* 0x000000655e5e7221 */ /* 0x000fe20000000000 */
[----:B------:R-:W-:Y:S01]  /*69d0*/  @!P6 FMUL R134, R134, 0.5 ;  /* 0x3f0000008686e820 */ /* 0x000fe20000400000 */
[----:B-1----:R-:W-:Y:S01]  /*69e0*/  @!P2 FMUL R141, R141, R141 ;  /* 0x0000008d8d8da220 */ /* 0x002fe20000400000 */
[----:B------:R-:W-:-:S13]  /*69f0*/  FSETP.GEU.AND P2, PT, R144, -126, PT ;  /* 0xc2fc00009000780b */ /* 0x000fda0003f4e000 */
[----:B------:R-:W-:-:S06]  /*6a00*/  @!P2 FMUL R144, R144, 0.5 ;  /* 0x3f0000009090a820 */ /* 0x000fcc0000400000 */
[----:B------:R-:W1:Y:S01]  /*6a10*/  MUFU.EX2 R144, R144 ;  /* 0x0000009000907308 */ /* 0x000e620000000800 */
[----:B------:R-:W-:Y:S02]  /*6a20*/  WARPGROUP.DEPBAR.LE gsb0, 0x0 ;  /* 0x00008000000079c5 */ /* 0x000fe40000010000 */
[----:B------:R-:W-:Y:S01]  /*6a30*/  WARPGROUP.ARRIVE ;  /* 0x00000000000079c5 */ /* 0x000fe20000000000 */
[----:B-1----:R-:W-:-:S05]  /*6a40*/  @!P2 FMUL R144, R144, R144 ;  /* 0x000000909090a220 */ /* 0x002fca0000400000 */
[----:B------:R-:W-:Y:S01]  /*6a50*/  HGMMA.64x32x16.F32.BF16 R184, R60, gdesc[UR8].tnspB, R184, gsb0 ;  /* 0x406000083cb87df0 */ /* 0x000fe200080018b8 */
[----:B------:R-:W-:Y:S01]  /*6a60*/  UIADD3 UR10, UR15, 0x1e40, URZ ;  /* 0x00001e400f0a7890 */ /* 0x000fe2000fffe03f */
[----:B------:R-:W-:Y:S01]  /*6a70*/  FSETP.GEU.AND P2, PT, R145, -126, PT ;  /* 0xc2fc00009100780b */ /* 0x000fe20003f4e000 */
[----:B------:R-:W-:Y:S01]  /*6a80*/  UMOV UR11, 0x80000020 ;  /* 0x80000020000b7882 */ /* 0x000fe20000000000 */
[----:B------:R-:W-:-:S04]  /*6a90*/  FADD R89, R89, R144 ;  /* 0x0000009059597221 */ /* 0x000fc80000000000 */
[----:B------:R-:W-:-:S07]  /*6aa0*/  FADD R48, R48, R89 ;  /* 0x0000005930307221 */ /* 0x000fce0000000000 */
[----:B------:R-:W-:-:S06]  /*6ab0*/  @!P2 FMUL R145, R145, 0.5 ;  /* 0x3f0000009191a820 */ /* 0x000fcc0000400000 */
[----:B------:R-:W1:Y:S02]  /*6ac0*/  MUFU.EX2 R145, R145 ;  /* 0x0000009100917308 */ /* 0x000e640000000800 */
[----:B-1----:R-:W-:Y:S01]  /*6ad0*/  @!P2 FMUL R145, R145, R145 ;  /* 0x000000919191a220 */ /* 0x002fe20000400000 */
[----:B------:R-:W-:-:S03]  /*6ae0*/  FSETP.GEU.AND P2, PT, R150, -126, PT ;  /* 0xc2fc00009600780b */ /* 0x000fc60003f4e000 */
[----:B------:R-:W-:-:S04]  /*6af0*/  FADD R80, R80, R145 ;  /* 0x0000009150507221 */ /* 0x000fc80000000000 */
[----:B------:R-:W-:Y:S01]  /*6b00*/  FADD R80, R49, R80 ;  /* 0x0000005031507221 */ /* 0x000fe20000000000 */
[----:B------:R-:W-:Y:S02]  /*6b10*/  WARPGROUP.DEPBAR.LE gsb0, 0x0 ;  /* 0x00008000000079c5 */ /* 0x000fe40000010000 */
[----:B------:R-:W-:-:S03]  /*6b20*/  WARPGROUP.ARRIVE ;  /* 0x00000000000079c5 */ /* 0x000fc60000000000 */
[----:B------:R-:W-:-:S03]  /*6b30*/  @!P2 FMUL R150, R150, 0.5 ;  /* 0x3f0000009696a820 */ /* 0x000fc60000400000 */
        /* <DEDUP_REMOVED lines=12> */
[----:B------:R-:W1:Y:S01]  /*6c00*/  MUFU.EX2 R62, R103 ;  /* 0x00000067003e7308 */ /* 0x000e620000000800 */
[----:B------:R-:W-:Y:S01]  /*6c10*/  FADD R60, R25, R27 ;  /* 0x0000001b193c7221 */ /* 0x000fe20000000000 */
[----:B------:R-:W-:Y:S01]  /*6c20*/  F2FP.BF16.F32.PACK_AB R25, R99, R98 ;  /* 0x000000626319723e */ /* 0x000fe200000010ff */
[----:B------:R-:W-:Y:S02]  /*6c30*/  FADD R98, R237, R98 ;  /* 0x00000062ed627221 */ /* 0x000fe40000000000 */
[----:B------:R-:W-:Y:S01]  /*6c40*/  FADD R60, R60, R57 ;  /* 0x000000393c3c7221 */ /* 0x000fe20000000000 */
[----:B-1----:R-:W-:Y:S01]  /*6c50*/  @!P3 FMUL R62, R62, R62 ;  /* 0x0000003e3e3eb220 */ /* 0x002fe20000400000 */
[----:B------:R-:W-:-:S04]  /*6c60*/  FSETP.GEU.AND P3, PT, R111, -126, PT ;  /* 0xc2fc00006f00780b */ /* 0x000fc80003f6e000 */
[----:B------:R-:W-:Y:S01]  /*6c70*/  F2FP.BF16.F32.PACK_AB R27, R62, R102 ;  /* 0x000000663e1b723e */ /* 0x000fe200000010ff */
[----:B------:R-:W-:Y:S01]  /*6c80*/  FADD R102, R105, R102 ;  /* 0x0000006669667221 */ /* 0x000fe20000000000 */
[----:B------:R-:W-:Y:S02]  /*6c90*/  FADD R62, R113, R62 ;  /* 0x0000003e713e7221 */ /* 0x000fe40000000000 */
[----:B------:R-:W-:Y:S02]  /*6ca0*/  WARPGROUP.ARRIVE ;  /* 0x00000000000079c5 */ /* 0x000fe40000000000 */
[----:B------:R-:W-:-:S03]  /*6cb0*/  FADD R62, R62, R71 ;  /* 0x000000473e3e7221 */ /* 0x000fc60000000000 */
[----:B------:R-:W-:Y:S01]  /*6cc0*/  @!P3 FMUL R111, R111, 0.5 ;  /* 0x3f0000006f6fb820 */ /* 0x000fe20000400000 */
[----:B------:R-:W-:Y:S01]  /*6cd0*/  HGMMA.64x32x16.F32.BF16 R216, R24, gdesc[UR4].tnspB, R216, gsb0 ;  /* 0x4060000418d87df0 */ /* 0x000fe200080018d8 */
[----:B------:R-:W-:Y:S01]  /*6ce0*/  UIADD3 UR6, UR15, 0x2240, URZ ;  /* 0x000022400f067890 */ /* 0x000fe2000fffe03f */
[----:B------:R-:W-:-:S03]  /*6cf0*/  UMOV UR7, 0x80000020 ;  /* 0x8000002000077882 */ /* 0x000fc60000000000 */
[----:B------:R-:W1:Y:S02]  /*6d00*/  MUFU.EX2 R111, R111 ;  /* 0x0000006f006f7308 */ /* 0x000e640000000800 */
[----:B-1----:R-:W-:Y:S01]  /*6d10*/  @!P3 FMUL R111, R111, R111 ;  /* 0x0000006f6f6fb220 */ /* 0x002fe20000400000 */
[----:B------:R-:W-:-:S03]  /*6d20*/  FSETP.GEU.AND P3, PT, R122, -126, PT ;  /* 0xc2fc00007a00780b */ /* 0x000fc60003f6e000 */
[----:B------:R-:W-:-:S10]  /*6d30*/  FADD R112, R112, R111 ;  /* 0x0000006f70707221 */ /* 0x000fd40000000000 */
[----:B------:R-:W-:-:S06]  /*6d40*/  @!P3 FMUL R122, R122, 0.5 ;  /* 0x3f0000007a7ab820 */ /* 0x000fcc0000400000 */
[----:B------:R-:W1:Y:S01]  /*6d50*/  MUFU.EX2 R122, R122 ;  /* 0x0000007a007a7308 */ /* 0x000e620000000800 */
[----:B------:R-:W-:Y:S02]  /*6d60*/  WARPGROUP.DEPBAR.LE gsb0, 0x0 ;  /* 0x00008000000079c5 */ /* 0x000fe40000010000 */
[----:B------:R-:W-:-:S06]  /*6d70*/  WARPGROUP.ARRIVE ;  /* 0x00000000000079c5 */ /* 0x000fcc0000000000 */
[----:B------:R-:W-:Y:S01]  /*6d80*/  HGMMA.64x32x16.F32.BF16 R200, R24, gdesc[UR16].tnspB, R200, gsb0 ;  /* 0x4060001018c87df0 */ /* 0x000fe200080018c8 */
[----:B------:R-:W-:Y:S01]  /*6d90*/  UMOV UR19, 0x80000020 ;  /* 0x8000002000137882 */ /* 0x000fe20000000000 */
[----:B-1----:R-:W-:Y:S01]  /*6da0*/  @!P3 FMUL R122, R122, R122 ;  /* 0x0000007a7a7ab220 */ /* 0x002fe20000400000 */
[----:B------:R-:W-:-:S13]  /*6db0*/  FSETP.GEU.AND P3, PT, R130, -126, PT ;  /* 0xc2fc00008200780b */ /* 0x000fda0003f6e000 */
[----:B------:R-:W-:Y:S01]  /*6dc0*/  @!P3 FMUL R130, R130, 0.5 ;  /* 0x3f0000008282b820 */ /* 0x000fe20000400000 */
        /* <DEDUP_REMOVED lines=23> */
[----:B------:R-:W-:Y:S01]  /*6f40*/  F2FP.BF16.F32.PACK_AB R25, R107, R106 ;  /* 0x0000006a6b19723e */ /* 0x000fe200000010ff */
[----:B------:R-:W-:Y:S01]  /*6f50*/  FADD R43, R28, R43 ;  /* 0x0000002b1c2b7221 */ /* 0x000fe20000000000 */
[----:B------:R-:W-:Y:S01]  /*6f60*/  F2FP.BF16.F32.PACK_AB R27, R111, R31 ;  /* 0x0000001f6f1b723e */ /* 0x000fe200000010ff */
[----:B------:R-:W-:Y:S01]  /*6f70*/  FADD R42, R29, R42 ;  /* 0x0000002a1d2a7221 */ /* 0x000fe20000000000 */
[----:B------:R-:W1:Y:S01]  /*6f80*/  MUFU.EX2 R31, R130 ;  /* 0x00000082001f7308 */ /* 0x000e620000000800 */
[----:B------:R-:W-:Y:S01]  /*6f90*/  FADD R46, R69, R129 ;  /* 0x00000081452e7221 */ /* 0x000fe20000000000 */
[----:B------:R-:W-:Y:S01]  /*6fa0*/  WARPGROUP.ARRIVE ;  /* 0x00000000000079c5 */ /* 0x000fe20000000000 */
[----:B------:R-:W-:-:S02]  /*6fb0*/  FADD R43, R43, R44 ;  /* 0x0000002c2b2b7221 */ /* 0x000fc40000000000 */
[----:B------:R-:W-:-:S03]  /*6fc0*/  FADD R33, R33, R46 ;  /* 0x0000002e21217221 */ /* 0x000fc60000000000 */
[----:B------:R-:W-:Y:S01]  /*6fd0*/  HGMMA.64x32x16.F32.BF16 R216, R24, gdesc[UR4].tnspB, R216, gsb0 ;  /* 0x4060000418d87df0 */ /* 0x000fe200080018d8 */
[----:B------:R-:W-:Y:S01]  /*6fe0*/  UIADD3 UR6, UR15, 0x2280, URZ ;  /* 0x000022800f067890 */ /* 0x000fe2000fffe03f */
[----:B------:R-:W2:Y:S01]  /*6ff0*/  MUFU.EX2 R29, R150 ;  /* 0x00000096001d7308 */ /* 0x000ea20000000800 */
[----:B------:R-:W-:Y:S01]  /*7000*/  UMOV UR7, 0x80000020 ;  /* 0x8000002000077882 */ /* 0x000fe20000000000 */
[----:B------:R-:W-:Y:S01]  /*7010*/  FADD R80, R33, R80 ;  /* 0x0000005021507221 */ /* 0x000fe20000000000 */
[----:B-1----:R-:W-:Y:S01]  /*7020*/  @!P3 FMUL R31, R31, R31 ;  /* 0x0000001f1f1fb220 */ /* 0x002fe20000400000 */
[----:B------:R-:W-:Y:S01]  /*7030*/  FSETP.GEU.AND P3, PT, R138, -126, PT ;  /* 0xc2fc00008a00780b */ /* 0x000fe20003f6e000 */
[----:B--2---:R-:W-:-:S12]  /*7040*/  @!P2 FMUL R29, R29, R29 ;  /* 0x0000001d1d1da220 */ /* 0x004fd80000400000 */
[----:B------:R-:W-:Y:S01]  /*7050*/  @!P3 FMUL R138, R138, 0.5 ;  /* 0x3f0000008a8ab820 */ /* 0x000fe20000400000 */
        /* <DEDUP_REMOVED lines=30> */
[----:B------:R-:W1:Y:S01]  /*7240*/  MUFU.EX2 R35, R134 ;  /* 0x0000008600237308 */ /* 0x000e620000000800 */
[----:B------:R-:W-:Y:S01]  /*7250*/  FADD R39, R72, R136 ;  /* 0x0000008848277221 */ /* 0x000fe20000000000 */
[----:B------:R-:W-:Y:S01]  /*7260*/  F2FP.BF16.F32.PACK_AB R136, R137, R136 ;  /* 0x000000888988723e */ /* 0x000fe200000010ff */
[----:B------:R-:W-:Y:S01]  /*7270*/  WARPGROUP.ARRIVE ;  /* 0x00000000000079c5 */ /* 0x000fe20000000000 */
[----:B------:R-:W-:Y:S01]  /*7280*/  FADD R47, R32, R47 ;  /* 0x0000002f202f7221 */ /* 0x000fe20000000000 */
[----:B------:R-:W-:Y:S01]  /*7290*/  FADD R40, R40, R39 ;  /* 0x0000002728287221 */ /* 0x000fe20000000000 */
[----:B------:R-:W-:Y:S01]  /*72a0*/  FADD R59, R59, R30 ;  /* 0x0000001e3b3b7221 */ /* 0x000fe20000000000 */
[----:B------:R-:W-:Y:S01]  /*72b0*/  FADD R51, R98, R51 ;  /* 0x0000003362337221 */ /* 0x000fe20000000000 */
[----:B------:R-:W2:Y:S01]  /*72c0*/  MUFU.EX2 R36, R131 ;  /* 0x0000008300247308 */ /* 0x000ea20000000800 */
[----:B------:R-:W-:Y:S01]  /*72d0*/  HGMMA.64x32x16.F32.BF16 R216, R24, gdesc[UR4].tnspB, R216, gsb0 ;  /* 0x4060000418d87df0 */ /* 0x000fe200080018d8 */
[----:B------:R-:W-:Y:S01]  /*72e0*/  UIADD3 UR6, UR15, 0x22c0, URZ ;  /* 0x000022c00f067890 */ /* 0x000fe2000fffe03f */
[----:B------:R-:W-:Y:S01]  /*72f0*/  FADD R23, R23, R40 ;  /* 0x0000002817177221 */ /* 0x000fe20000000000 */
[----:B------:R-:W-:Y:S01]  /*7300*/  UMOV UR7, 0x80000020 ;  /* 0x8000002000077882 */ /* 0x000fe20000000000 */
[----:B------:R-:W-:-:S03]  /*7310*/  FADD R48, R47, R48 ;  /* 0x000000302f307221 */ /* 0x000fc60000000000 */
[----:B------:R3:W4:Y:S01]  /*7320*/  MUFU.EX2 R39, R138 ;  /* 0x0000008a00277308 */ /* 0x0007220000000800 */
[----:B-1----:R-:W-:Y:S01]  /*7330*/  @!P6 FMUL R35, R35, R35 ;  /* 0x000000232323e220 */ /* 0x002fe20000400000 */
[----:B------:R-:W-:Y:S01]  /*7340*/  FSETP.GEU.AND P6, PT, R142, -126, PT ;  /* 0xc2fc00008e00780b */ /* 0x000fe20003fce000 */
[----:B------:R-:W-:Y:S02]  /*7350*/  FADD R23, R23, R48 ;  /* 0x0000003017177221 */ /* 0x000fe40000000000 */
[----:B------:R-:W-:Y:S01]  /*7360*/  FADD R55, R70, R35 ;  /* 0x0000002346377221 */ /* 0x000fe20000000000 */
[----:B--2---:R-:W-:Y:S01]  /*7370*/  @!P4 FMUL R36, R36, R36 ;  /* 0x000000242424c220 */ /* 0x004fe20000400000 */
[----:B------:R-:W-:Y:S02]  /*7380*/  FSETP.GEU.AND P4, PT, R139, -126, PT ;  /* 0xc2fc00008b00780b */ /* 0x000fe40003f8e000 */
[----:B------:R-:W-:Y:S01]  /*7390*/  FADD R55, R102, R55 ;  /* 0x0000003766377221 */ /* 0x000fe20000000000 */
[----:B---3--:R-:W-:Y:S01]  /*73a0*/  F2FP.BF16.F32.PACK_AB R138, R141, R140 ;  /* 0x0000008c8d8a723e */ /* 0x008fe200000010ff */
[----:B------:R-:W-:-:S04]  /*73b0*/  FADD R50, R67, R36 ;  /* 0x0000002443327221 */ /* 0x000fc80000000000 */
[----:B------:R-:W-:Y:S01]  /*73c0*/  @!P6 FMUL R142, R142, 0.5 ;  /* 0x3f0000008e8ee820 */ /* 0x000fe20000400000 */
[----:B----4-:R-:W-:Y:S01]  /*73d0*/  @!P3 FMUL R39, R39, R39 ;  /* 0x000000272727b220 */ /* 0x010fe20000400000 */
[----:B------:R-:W-:Y:S01]  /*73e0*/  FSETP.GEU.AND P3, PT, R148, -126, PT ;  /* 0xc2fc00009400780b */ /* 0x000fe20003f6e000 */
[----:B------:R-:W-:Y:S02]  /*73f0*/  FADD R50, R97, R50 ;  /* 0x0000003261327221 */ /* 0x000fe40000000000 */
[----:B------:R-:W-:Y:S01]  /*7400*/  FADD R74, R74, R39 ;  /* 0x000000274a4a7221 */ /* 0x000fe20000000000 */
[----:B------:R-:W-:-:S03]  /*7410*/  @!P4 FMUL R139, R139, 0.5 ;  /* 0x3f0000008b8bc820 */ /* 0x000fc60000400000 */
[----:B------:R-:W-:-:S04]  /*7420*/  FADD R74, R121, R74 ;  /* 0x0000004a794a7221 */ /* 0x000fc80000000000 */
[----:B------:R-:W-:Y:S02]  /*7430*/  FADD R59, R59, R74 ;  /* 0x0000004a3b3b7221 */ /* 0x000fe40000000000 */
        /* <DEDUP_REMOVED lines=58> */
[----:B------:R-:W-:Y:S01]  /*77e0*/  F2FP.BF16.F32.PACK_AB R27, R38, R35 ;  /* 0x00000023261b723e */ /* 0x000fe200000010ff */
[----:B------:R-:W1:Y:S03]  /*77f0*/  MUFU.EX2 R36, R139 ;  /* 0x0000008b00247308 */ /* 0x000e660000000800 */
[----:B------:R-:W-:-:S05]  /*7800*/  WARPGROUP.ARRIVE ;  /* 0x00000000000079c5 */ /* 0x000fca0000000000 */
[----:B------:R-:W2:Y:S01]  /*7810*/  MUFU.EX2 R31, R142 ;  /* 0x0000008e001f7308 */ /* 0x000ea20000000800 */
[----:B------:R-:W-:Y:S01]  /*7820*/  HGMMA.64x32x16.F32.BF16 R216, R24, gdesc[UR4].tnspB, R216, gsb0 ;  /* 0x4060000418d87df0 */ /* 0x000fe200080018d8 */
[----:B------:R-:W-:Y:S01]  /*7830*/  UIADD3 UR6, UR15, 0x2340, URZ ;  /* 0x000023400f067890 */ /* 0x000fe2000fffe03f */
[----:B------:R-:W-:-:S05]  /*7840*/  UMOV UR7, 0x80000020 ;  /* 0x8000002000077882 */ /* 0x000fca0000000000 */
[----:B------:R-:W3:Y:S01]  /*7850*/  MUFU.EX2 R38, R143 ;  /* 0x0000008f00267308 */ /* 0x000ee20000000800 */
[----:B-1----:R-:W-:Y:S01]  /*7860*/  @!P4 FMUL R36, R36, R36 ;  /* 0x000000242424c220 */ /* 0x002fe20000400000 */
[----:B------:R-:W-:-:S03]  /*7870*/  FSETP.GEU.AND P4, PT, R149, -126, PT ;  /* 0xc2fc00009500780b */ /* 0x000fc60003f8e000 */
[----:B------:R-:W-:Y:S01]  /*7880*/  FADD R75, R75, R36 ;  /* 0x000000244b4b7221 */ /* 0x000fe20000000000 */
[----:B--2---:R-:W-:Y:S01]  /*7890*/  @!P6 FMUL R31, R31, R31 ;  /* 0x0000001f1f1fe220 */ /* 0x004fe20000400000 */
[----:B------:R-:W-:Y:S02]  /*78a0*/  FSETP.GEU.AND P6, PT, R146, -126, PT ;  /* 0xc2fc00009200780b */ /* 0x000fe40003fce000 */
[----:B------:R-:W-:Y:S01]  /*78b0*/  FADD R96, R96, R75 ;  /* 0x0000004b60607221 */ /* 0x000fe20000000000 */
[----:B------:R-:W-:-:S05]  /*78c0*/  FADD R35, R78, R31 ;  /* 0x0000001f4e237221 */ /* 0x000fca0000000000 */
[----:B------:R-:W-:Y:S01]  /*78d0*/  @!P4 FMUL R149, R149, 0.5 ;  /* 0x3f0000009595c820 */ /* 0x000fe20000400000 */
[----:B------:R-:W-:Y:S01]  /*78e0*/  FADD R91, R91, R96 ;  /* 0x000000605b5b7221 */ /* 0x000fe20000000000 */
[----:B---3--:R-:W-:Y:S01]  /*78f0*/  @!P5 FMUL R38, R38, R38 ;  /* 0x000000262626d220 */ /* 0x008fe20000400000 */
[----:B------:R-:W-:Y:S01]  /*7900*/  FSETP.GEU.AND P5, PT, R147, -126, PT ;  /* 0xc2fc00009300780b */ /* 0x000fe20003fae000 */
[----:B------:R-:W-:Y:S02]  /*7910*/  FADD R49, R104, R35 ;  /* 0x0000002368317221 */ /* 0x000fe40000000000 */
[----:B------:R-:W-:Y:S01]  /*7920*/  FADD R79, R79, R38 ;  /* 0x000000264f4f7221 */ /* 0x000fe20000000000 */
[----:B------:R-:W-:Y:S01]  /*7930*/  F2FP.BF16.F32.PACK_AB R139, R38, R31 ;  /* 0x0000001f268b723e */ /* 0x000fe200000010ff */
[----:B------:R-:W-:Y:S01]  /*7940*/  @!P6 FMUL R146, R146, 0.5 ;  /* 0x3f0000009292e820 */ /* 0x000fe20000400000 */
[----:B------:R-:W-:Y:S01]  /*7950*/  FADD R49, R94, R49 ;  /* 0x000000315e317221 */ /* 0x000fe20000000000 */
[----:B------:R-:W-:-:S04]  /*7960*/  FADD R112, R112, R79 ;  /* 0x0000004f70707221 */ /* 0x000fc80000000000 */
[----:B------:R-:W-:Y:S02]  /*7970*/  FADD R95, R95, R112 ;  /* 0x000000705f5f7221 */ /* 0x000fe40000000000 */
[----:B------:R-:W-:-:S04]  /*7980*/  @!P5 FMUL R147, R147, 0.5 ;  /* 0x3f0000009393d820 */ /* 0x000fc80000400000 */
[----:B------:R-:W1:Y:S01]  /*7990*/  MUFU.EX2 R28, R147 ;  /* 0x00000093001c7308 */ /* 0x000e620000000800 */
[----:B------:R-:W-:Y:S02]  /*79a0*/  WARPGROUP.DEPBAR.LE gsb0, 0x0 ;  /* 0x00008000000079c5 */ /* 0x000fe40000010000 */
[----:B------:R-:W-:-:S06]  /*79b0*/  WARPGROUP.ARRIVE ;  /* 0x00000000000079c5 */ /* 0x000fcc0000000000 */
[----:B------:R-:W-:Y:S01]  /*79c0*/  HGMMA.64x32x16.F32.BF16 R200, R24, gdesc[UR16].tnspB, R200, gsb0 ;  /* 0x4060001018c87df0 */ /* 0x000fe200080018c8 */
[----:B------:R-:W-:Y:S01]  /*79d0*/  UMOV UR19, 0x80000020 ;  /* 0x8000002000137882 */ /* 0x000fe20000000000 */
[----:B-1----:R-:W-:-:S04]  /*79e0*/  @!P5 FMUL R28, R28, R28 ;  /* 0x0000001c1c1cd220 */ /* 0x002fc80000400000 */
[----:B------:R-:W-:-:S04]  /*79f0*/  FADD R30, R83, R28 ;  /* 0x0000001c531e7221 */ /* 0x000fc80000000000 */
[----:B------:R-:W-:-:S04]  /*7a00*/  FADD R93, R93, R30 ;  /* 0x0000001e5d5d7221 */ /* 0x000fc80000000000 */
[----:B------:R-:W-:-:S04]  /*7a10*/  FADD R50, R50, R93 ;  /* 0x0000005d32327221 */ /* 0x000fc80000000000 */
[----:B------:R-:W-:Y:S01]  /*7a20*/  FADD R50, R91, R50 ;  /* 0x000000325b327221 */ /* 0x000fe20000000000 */
        /* <DEDUP_REMOVED lines=19> */
[----:B------:R-:W-:Y:S01]  /*7b60*/  FADD R24, R85, R137 ;  /* 0x0000008955187221 */ /* 0x000fe20000000000 */
[----:B------:R-:W-:Y:S01]  /*7b70*/  F2FP.BF16.F32.PACK_AB R137, R36, R39 ;  /* 0x000000272489723e */ /* 0x000fe200000010ff */
[----:B------:R-:W1:Y:S01]  /*7b80*/  MUFU.EX2 R25, R148 ;  /* 0x0000009400197308 */ /* 0x000e620000000800 */
[----:B------:R-:W-:Y:S01]  /*7b90*/  FADD R39, R86, R29 ;  /* 0x0000001d56277221 */ /* 0x000fe20000000000 */
[----:B------:R-:W-:Y:S01]  /*7ba0*/  FADD R41, R41, R24 ;  /* 0x0000001829297221 */ /* 0x000fe20000000000 */
[----:B------:R-:W-:Y:S01]  /*7bb0*/  WARPGROUP.ARRIVE ;  /* 0x00000000000079c5 */ /* 0x000fe20000000000 */
[----:B------:R-:W-:Y:S01]  /*7bc0*/  FADD R24, R81, R141 ;  /* 0x0000008d51187221 */ /* 0x000fe20000000000 */
[----:B------:R-:W-:Y:S01]  /*7bd0*/  FADD R100, R100, R39 ;  /* 0x0000002764647221 */ /* 0x000fe20000000000 */
[----:B------:R-:W-:-:S02]  /*7be0*/  FADD R41, R60, R41 ;  /* 0x000000293c297221 */ /* 0x000fc40000000000 */
[----:B------:R-:W2:Y:S01]  /*7bf0*/  MUFU.EX2 R26, R149 ;  /* 0x00000095001a7308 */ /* 0x000ea20000000800 */
[----:B------:R-:W-:Y:S01]  /*7c00*/  HGMMA.64x32x16.F32.BF16 R216, R136, gdesc[UR4].tnspB, R216, gsb0 ;  /* 0x4060000488d87df0 */ /* 0x000fe200080018d8 */
[----:B------:R-:W-:Y:S01]  /*7c10*/  UIADD3 UR6, UR15, 0x2380, URZ ;  /* 0x000023800f067890 */ /* 0x000fe2000fffe03f */
[----:B------:R-:W-:Y:S01]  /*7c20*/  FADD R45, R45, R24 ;  /* 0x000000182d2d7221 */ /* 0x000fe20000000000 */
[----:B------:R-:W-:Y:S01]  /*7c30*/  UMOV UR7, 0x80000020 ;  /* 0x8000002000077882 */ /* 0x000fe20000000000 */
[----:B------:R-:W-:Y:S01]  /*7c40*/  F2FP.BF16.F32.PACK_AB R24, R145, R144 ;  /* 0x000000909118723e */ /* 0x000fe200000010ff */
[----:B------:R-:W-:Y:S01]  /*7c50*/  FADD R100, R55, R100 ;  /* 0x0000006437647221 */ /* 0x000fe20000000000 */
[----:B------:R-:W-:Y:S01]  /*7c60*/  FADD R42, R42, R45 ;  /* 0x0000002d2a2a7221 */ /* 0x000fe20000000000 */
[----:B------:R-:W3:Y:S01]  /*7c70*/  MUFU.EX2 R27, R146 ;  /* 0x00000092001b7308 */ /* 0x000ee20000000800 */
[----:B-1----:R-:W-:Y:S01]  /*7c80*/  @!P3 FMUL R25, R25, R25 ;  /* 0x000000191919b220 */ /* 0x002fe20000400000 */
[----:B------:R-:W-:Y:S01]  /*7c90*/  FSETP.GEU.AND P3, PT, R151, -126, PT ;  /* 0xc2fc00009700780b */ /* 0x000fe20003f6e000 */
[----:B------:R-:W-:Y:S01]  /*7ca0*/  FADD R41, R41, R80 ;  /* 0x0000005029297221 */ /* 0x000fe20000000000 */
[----:B------:R-:W-:Y:S01]  /*7cb0*/  FADD R100, R49, R100 ;  /* 0x0000006431647221 */ /* 0x000fe20000000000 */
[----:B------:R-:W-:Y:S01]  /*7cc0*/  FADD R31, R76, R25 ;  /* 0x000000194c1f7221 */ /* 0x000fe20000000000 */
[----:B--2---:R-:W-:-:S03]  /*7cd0*/  @!P4 FMUL R26, R26, R26 ;  /* 0x0000001a1a1ac220 */ /* 0x004fc60000400000 */
[----:B------:R-:W-:Y:S01]  /*7ce0*/  FADD R31, R52, R31 ;  /* 0x0000001f341f7221 */ /* 0x000fe20000000000 */
[----:B------:R-:W-:Y:S01]  /*7cf0*/  FADD R84, R84, R26 ;  /* 0x0000001a54547221 */ /* 0x000fe20000000000 */
[----:B------:R-:W-:-:S04]  /*7d00*/  F2FP.BF16.F32.PACK_AB R26, R26, R25 ;  /* 0x000000191a1a723e */ /* 0x000fc800000010ff */
[----:B------:R-:W-:Y:S01]  /*7d10*/  @!P3 FMUL R151, R151, 0.5 ;  /* 0x3f0000009797b820 */ /* 0x000fe20000400000 */
[----:B------:R-:W-:Y:S01]  /*7d20*/  FADD R34, R34, R31 ;  /* 0x0000001f22227221 */ /* 0x000fe20000000000 */
[----:B---3--:R-:W-:Y:S01]  /*7d30*/  @!P6 FMUL R27, R27, R27 ;  /* 0x0000001b1b1be220 */ /* 0x008fe20000400000 */
[----:B------:R-:W-:Y:S01]  /*7d40*/  FADD R84, R53, R84 ;  /* 0x0000005435547221 */ /* 0x000fe20000000000 */
[----:B------:R-:W1:Y:S01]  /*7d50*/  MUFU.EX2 R32, R151 ;  /* 0x0000009700207308 */ /* 0x000e620000000800 */
[----:B------:R-:W-:Y:S01]  /*7d60*/  FADD R34, R43, R34 ;  /* 0x000000222b227221 */ /* 0x000fe20000000000 */
[----:B------:R-:W-:Y:S01]  /*7d70*/  FADD R35, R82, R27 ;  /* 0x0000001b52237221 */ /* 0x000fe20000000000 */
[----:B------:R-:W-:Y:S01]  /*7d80*/  F2FP.BF16.F32.PACK_AB R25, R28, R27 ;  /* 0x0000001b1c19723e */ /* 0x000fe200000010ff */
[----:B------:R-:W-:Y:S01]  /*7d90*/  FADD R37, R37, R84 ;  /* 0x0000005425257221 */ /* 0x000fe20000000000 */
[----:B------:R-:W-:Y:S01]  /*7da0*/  FADD R23, R23, R34 ;  /* 0x0000002217177221 */ /* 0x000fe20000000000 */
[----:B------:R-:W-:-:S02]  /*7db0*/  FADD R120, R120, R35 ;  /* 0x0000002378787221 */ /* 0x000fc40000000000 */
[----:B------:R-:W-:Y:S02]  /*7dc0*/  FADD R42, R42, R37 ;  /* 0x000000252a2a7221 */ /* 0x000fe40000000000 */
[----:B------:R-:W-:Y:S02]  /*7dd0*/  FADD R120, R51, R120 ;  /* 0x0000007833787221 */ /* 0x000fe40000000000 */
[----:B------:R-:W-:Y:S02]  /*7de0*/  FADD R42, R41, R42 ;  /* 0x0000002a292a7221 */ /* 0x000fe40000000000 */
[----:B------:R-:W-:Y:S02]  /*7df0*/  FADD R59, R59, R120 ;  /* 0x000000783b3b7221 */ /* 0x000fe40000000000 */
[----:B------:R-:W-:Y:S01]  /*7e00*/  FADD R235, R23, R42 ;  /* 0x0000002a17eb7221 */ /* 0x000fe20000000000 */
[----:B-1----:R-:W-:Y:S01]  /*7e10*/  @!P3 FMUL R32, R32, R32 ;  /* 0x000000202020b220 */ /* 0x002fe20000400000 */
[----:B------:R-:W-:-:S03]  /*7e20*/  FADD R59, R59, R100 ;  /* 0x000000643b3b7221 */ /* 0x000fc60000000000 */
[----:B------:R-:W-:Y:S01]  /*7e30*/  FADD R28, R87, R32 ;  /* 0x00000020571c7221 */ /* 0x000fe20000000000 */
[----:B------:R-:W-:Y:S01]  /*7e40*/  F2FP.BF16.F32.PACK_AB R27, R32, R29 ;  /* 0x0000001d201b723e */ /* 0x000fe200000010ff */
[----:B------:R-:W-:Y:S02]  /*7e50*/  WARPGROUP.DEPBAR.LE gsb0, 0x0 ;  /* 0x00008000000079c5 */ /* 0x000fe40000010000 */
[----:B------:R-:W-:Y:S01]  /*7e60*/  WARPGROUP.ARRIVE ;  /* 0x00000000000079c5 */ /* 0x000fe20000000000 */
[----:B------:R-:W-:-:S04]  /*7e70*/  FADD R109, R109, R28 ;  /* 0x0000001c6d6d7221 */ /* 0x000fc80000000000 */
[----:B------:R-:W-:Y:S01]  /*7e80*/  FADD R62, R62, R109 ;  /* 0x0000006d3e3e7221 */ /* 0x000fe20000000000 */
[----:B------:R-:W-:Y:S01]  /*7e90*/  HGMMA.64x32x16.F32.BF16 R200, R136, gdesc[UR16].tnspB, R200, gsb0 ;  /* 0x4060001088c87df0 */ /* 0x000fe200080018c8 */
[----:B------:R-:W-:Y:S02]  /*7ea0*/  UMOV UR19, 0x80000020 ;  /* 0x8000002000137882 */ /* 0x000fe40000000000 */
        /* <DEDUP_REMOVED lines=24> */
[----:B------:R-:W-:Y:S01]  /*8030*/  UIADD3 UR6, UR15, 0x23c0, URZ ;  /* 0x000023c00f067890 */ /* 0x000fe2000fffe03f */
[----:B------:R-:W-:Y:S01]  /*8040*/  UMOV UR7, 0x80000020 ;  /* 0x8000002000077882 */ /* 0x000fe20000000000 */
[----:B------:R-:W-:Y:S02]  /*8050*/  WARPGROUP.DEPBAR.LE gsb0, 0x0 ;  /* 0x00008000000079c5 */ /* 0x000fe40000010000 */
[----:B------:R-:W-:-:S06]  /*8060*/  WARPGROUP.ARRIVE ;  /* 0x00000000000079c5 */ /* 0x000fcc0000000000 */
[----:B------:R-:W-:Y:S03]  /*8070*/  HGMMA.64x32x16.F32.BF16 R200, R24, gdesc[UR16].tnspB, R200, gsb0 ;  /* 0x4060001018c87df0 */ /* 0x000fe600080018c8 */
[----:B------:R-:W-:Y:S02]  /*8080*/  WARPGROUP.DEPBAR.LE gsb0, 0x0 ;  /* 0x00008000000079c5 */ /* 0x000fe40000010000 */
[----:B------:R-:W-:-:S06]  /*8090*/  WARPGROUP.ARRIVE ;  /* 0x00000000000079c5 */ /* 0x000fcc0000000000 */
[----:B------:R-:W-:Y:S03]  /*80a0*/  HGMMA.64x32x16.F32.BF16 R184, R24, gdesc[UR8].tnspB, R184, gsb0 ;  /* 0x4060000818b87df0 */ /* 0x000fe600080018b8 */
[----:B------:R-:W-:Y:S02]  /*80b0*/  WARPGROUP.DEPBAR.LE gsb0, 0x0 ;  /* 0x00008000000079c5 */ /* 0x000fe40000010000 */
[----:B------:R-:W-:-:S06]  /*80c0*/  WARPGROUP.ARRIVE ;  /* 0x00000000000079c5 */ /* 0x000fcc0000000000 */
[----:B------:R-:W-:Y:S01]  /*80d0*/  HGMMA.64x32x16.F32.BF16 R168, R24, gdesc[UR4].tnspB, R168, gsb0 ;  /* 0x4060000418a87df0 */ /* 0x000fe200080018a8 */
[----:B------:R-:W-:Y:S01]  /*80e0*/  UMOV UR6, UR8 ;  /* 0x0000000800067c82 */ /* 0x000fe20008000000 */
[----:B------:R-:W-:Y:S01]  /*80f0*/  UMOV UR7, 0x80000020 ;  /* 0x8000002000077882 */ /* 0x000fe20000000000 */
[----:B------:R-:W-:Y:S02]  /*8100*/  WARPGROUP.DEPBAR.LE gsb0, 0x0 ;  /* 0x00008000000079c5 */ /* 0x000fe40000010000 */
[----:B------:R-:W-:-:S06]  /*8110*/  WARPGROUP.ARRIVE ;  /* 0x00000000000079c5 */ /* 0x000fcc0000000000 */
[----:B------:R-:W-:Y:S03]  /*8120*/  HGMMA.64x32x16.F32.BF16 R152, R24, gdesc[UR4].tnspB, R152, gsb0 ;  /* 0x4060000418987df0 */ /* 0x000fe60008001898 */
[----:B------:R-:W-:Y:S02]  /*8130*/  WARPGROUP.DEPBAR.LE gsb0, 0x0 ;  /* 0x00008000000079c5 */ /* 0x000fe40000010000 */
[----:B------:R-:W-:-:S04]  /*8140*/  PRMT R24, RZ, 0x654, R234 ;  /* 0x00000654ff187816 */ /* 0x000fc800000000ea */
[----:B------:R1:W-:Y:S01]  /*8150*/  SYNCS.ARRIVE.TRANS64.RED.A1T0 RZ, [R24+URZ], RZ ;  /* 0x000000ff18ff79a7 */ /* 0x0003e2000810043f */
[----:B------:R-:W-:Y:S05]  /*8160*/  @!P1 BRA `(.L_x_24) ;  /* 0x0000007400909947 */ /* 0x000fea0003800000 */
[----:B------:R-:W-:Y:S01]  /*8170*/  MOV R236, R22 ;  /* 0x0000001600ec7202 */ /* 0x000fe20000000f00 */
[----:B------:R-:W-:Y:S01]  /*8180*/  ULDC.64 UR30, c[0x0][0x198] ;  /* 0x00006600001e7ab9 */ /* 0x000fe20000000a00 */
[----:B------:R-:W-:Y:S01]  /*8190*/  MOV R243, R3 ;  /* 0x0000000300f37202 */ /* 0x000fe20000000f00 */
[----:B------:R-:W-:Y:S01]  /*81a0*/  ULDC UR14, c[0x0][0x604] ;  /* 0x00018100000e7ab9 */ /* 0x000fe20000000800 */
[----:B------:R-:W-:Y:S02]  /*81b0*/  MOV R242, R0 ;  /* 0x0000000000f27202 */ /* 0x000fe40000000f00 */
[----:B------:R-:W-:Y:S02]  /*81c0*/  MOV R22, 0x1 ;  /* 0x0000000100167802 */ /* 0x000fe40000000f00 */
[----:B------:R-:W-:-:S07]  /*81d0*/  MOV R237, 0x2 ;  /* 0x0000000200ed7802 */ /* 0x000fce0000000f00 */
.L_x_37:
[----:B------:R-:W-:Y:S01]  /*81e0*/  LEA R3, R237, R2, 0x3 ;  /* 0x00000002ed037211 */ /* 0x000fe200078e18ff */
[----:B------:R-:W-:Y:S05]  /*81f0*/  YIELD ;  /* 0x0000000000007946 */ /* 0x000fea0003800000 */
[----:B------:R-:W-:-:S04]  /*8200*/  SHF.L.U32 R0, R4, 0x1f, RZ ;  /* 0x0000001f04007819 */ /* 0x000fc800000006ff */
[----:B------:R-:W2:Y:S02]  /*8210*/  SYNCS.PHASECHK.TRANS64.TRYWAIT P1, [R3+URZ+0x55000], R0 ;  /* 0x05500000030075a7 */ /* 0x000ea4000802017f */
[----:B--2---:R-:W-:Y:S05]  /*8220*/  @!P1 BRA `(.L_x_25) ;  /* 0x0000009400d49947 */ /* 0x004fea0003800000 */
.L_x_73:
[----:B------:R-:W-:Y:S05]  /*8230*/  WARPSYNC.ALL ;  /* 0x0000000000007948 */ /* 0x000fea0003800000 */
[----:B------:R-:W-:Y:S01]  /*8240*/  MOV R240, UR22 ;  /* 0x0000001600f07c02 */ /* 0x000fe20008000f00 */
[----:B-1----:R-:W-:Y:S01]  /*8250*/  WARPGROUP.ARRIVE ;  /* 0x00000000000079c5 */ /* 0x002fe20000000000 */
[----:B------:R-:W-:Y:S02]  /*8260*/  MOV R241, 0x80000020 ;  /* 0x8000002000f17802 */ /* 0x000fe40000000f00 */
[----:B------:R-:W-:Y:S01]  /*8270*/  R2UR UR40, R232 ;  /* 0x00000000e82872ca */ /* 0x000fe200000e0000 */
[----:B------:R-:W-:Y:S01]  /*8280*/  IMAD R240, R237, 0x1400, R240 ;  /* 0x00001400edf07824 */ /* 0x000fe200078e02f0 */
[----:B------:R-:W-:-:S02]  /*8290*/  R2UR UR41, R233 ;  /* 0x00000000e92972ca */ /* 0x000fc400000e0000 */
[----:B------:R-:W-:Y:S01]  /*82a0*/  R2UR UR43, R241 ;  /* 0x00000000f12b72ca */ /* 0x000fe200000e0000 */
[C---:B------:R-:W-:Y:S01]  /*82b0*/  VIADD R238, R240.reuse, 0x2 ;  /* 0x00000002f0ee7836 */ /* 0x040fe20000000000 */
[----:B------:R-:W-:Y:S02]  /*82c0*/  R2UR UR42, R240 ;  /* 0x00000000f02a72ca */ /* 0x000fe400000e0000 */
[----:B------:R-:W-:Y:S02]  /*82d0*/  MOV R239, 0x80000020 ;  /* 0x8000002000ef7802 */ /* 0x000fe40000000f00 */
[----:B------:R-:W-:Y:S02]  /*82e0*/  R2UR UR36, R20 ;  /* 0x00000000142472ca */ /* 0x000fe400000e0000 */
[----:B------:R-:W-:Y:S02]  /*82f0*/  R2UR UR37, R21 ;  /* 0x00000000152572ca */ /* 0x000fe400000e0000 */
[----:B------:R-:W-:-:S02]  /*8300*/  R2UR UR38, R238 ;  /* 0x00000000ee2672ca */ /* 0x000fc400000e0000 */
[----:B------:R-:W-:Y:S02]  /*8310*/  R2UR UR39, R239 ;  /* 0x00000000ef2772ca */ /* 0x000fe400000e0000 */
[----:B------:R-:W-:Y:S01]  /*8320*/  IADD3 R238, R240, 0x400, RZ ;  /* 0x00000400f0ee7810 */ /* 0x000fe20007ffe0ff */
[----:B------:R-:W-:Y:S01]  /*8330*/  HGMMA.64x256x16.F32.BF16 R24, gdesc[UR40], RZ, !UPT, gsb0 ;  /* 0x03e00000281879f0 */ /* 0x000fe2000c0018ff */
[----:B------:R-:W-:Y:S02]  /*8340*/  MOV R239, 0x80000020 ;  /* 0x8000002000ef7802 */ /* 0x000fe40000000f00 */
[----:B------:R-:W-:Y:S02]  /*8350*/  R2UR UR32, R18 ;  /* 0x00000000122072ca */ /* 0x000fe400000e0000 */
[----:B------:R-:W-:Y:S02]  /*8360*/  R2UR UR33, R19 ;  /* 0x00000000132172ca */ /* 0x000fe400000e0000 */
[----:B------:R-:W-:-:S02]  /*8370*/  R2UR UR34, R238 ;  /* 0x00000000ee2272ca */ /* 0x000fc400000e0000 */
[----:B------:R-:W-:Y:S02]  /*8380*/  R2UR UR35, R239 ;  /* 0x00000000ef2372ca */ /* 0x000fe400000e0000 */
[----:B------:R-:W-:Y:S02]  /*8390*/  IADD3 R238, R240, 0x402, RZ ;  /* 0x00000402f0ee7810 */ /* 0x000fe40007ffe0ff */
        /* <DEDUP_REMOVED lines=15> */
[----:B------:R-:W-:Y:S01]  /*8490*/  R2UR UR10, R238 ;  /* 0x00000000ee0a72ca */ /* 0x000fe200000e0000 */
[----:B------:R-:W-:Y:S01]  /*84a0*/  VIADD R238, R240, 0xc00 ;  /* 0x00000c00f0ee7836 */ /* 0x000fe20000000000 */
[----:B------:R-:W-:-:S02]  /*84b0*/  R2UR UR11, R239 ;  /* 0x00000000ef0b72ca */ /* 0x000fc400000e0000 */
[----:B------:R-:W-:Y:S02]  /*84c0*/  MOV R239, 0x80000020 ;  /* 0x8000002000ef7802 */ /* 0x000fe40000000f00 */
[----:B------:R-:W-:Y:S02]  /*84d0*/  R2UR UR58, R238 ;  /* 0x00000000ee3a72ca */ /* 0x000fe400000e0000 */
[----:B------:R-:W-:Y:S02]  /*84e0*/  R2UR UR59, R239 ;  /* 0x00000000ef3b72ca */ /* 0x000fe400000e0000 */
[----:B------:R-:W-:Y:S02]  /*84f0*/  IADD3 R238, R240, 0xc02, RZ ;  /* 0x00000c02f0ee7810 */ /* 0x000fe40007ffe0ff */
[----:B------:R-:W-:Y:S02]  /*8500*/  MOV R239, 0x80000020 ;  /* 0x8000002000ef7802 */ /* 0x000fe40000000f00 */
[----:B------:R-:W-:-:S02]  /*8510*/  R2UR UR54, R238 ;  /* 0x00000000ee3672ca */ /* 0x000fc400000e0000 */
[----:B------:R-:W-:Y:S02]  /*8520*/  R2UR UR55, R239 ;  /* 0x00000000ef3772ca */ /* 0x000fe400000e0000 */
[----:B------:R-:W-:Y:S02]  /*8530*/  IADD3 R238, R240, 0x1000, RZ ;  /* 0x00001000f0ee7810 */ /* 0x000fe40007ffe0ff */
[----:B------:R-:W-:Y:S02]  /*8540*/  MOV R239, 0x80000020 ;  /* 0x8000002000ef7802 */ /* 0x000fe40000000f00 */
[----:B------:R-:W-:Y:S02]  /*8550*/  R2UR UR50, R238 ;  /* 0x00000000ee3272ca */ /* 0x000fe400000e0000 */
[----:B------:R-:W-:Y:S02]  /*8560*/  R2UR UR51, R239 ;  /* 0x00000000ef3372ca */ /* 0x000fe400000e0000 */
[----:B------:R-:W-:-:S02]  /*8570*/  IADD3 R240, R240, 0x1002, RZ ;  /* 0x00001002f0f07810 */ /* 0x000fc40007ffe0ff */
[----:B------:R-:W-:Y:S02]  /*8580*/  MOV R241, 0x80000020 ;  /* 0x8000002000f17802 */ /* 0x000fe40000000f00 */
[----:B------:R-:W-:Y:S02]  /*8590*/  R2UR UR6, R240 ;  /* 0x00000000f00672ca */ /* 0x000fe400000e0000 */
[----:B------:R-:W-:Y:S02]  /*85a0*/  R2UR UR7, R241 ;  /* 0x00000000f10772ca */ /* 0x000fe400000e0000 */
[----:B------:R-:W-:Y:S01]  /*85b0*/  ISETP.NE.AND P1, PT, R9, RZ, PT ;  /* 0x000000ff0900720c */ /* 0x000fe20003f25270 */
[----:B------:R-:W-:Y:S02]  /*85c0*/  WARPGROUP.DEPBAR.LE gsb0, 0x0 ;  /* 0x00008000000079c5 */ /* 0x000fe40000010000 */
[----:B------:R-:W-:-:S06]  /*85d0*/  WARPGROUP.ARRIVE ;  /* 0x00000000000079c5 */ /* 0x000fcc0000000000 */
        /* <DEDUP_REMOVED lines=34> */
[----:B------:R-:W-:Y:S05]  /*8800*/  @P1 BRA `(.L_x_26) ;  /* 0x0000000000f41947 */ /* 0x000fea0003800000 */
[----:B------:R-:W-:-:S13]  /*8810*/  ISETP.LT.OR P2, PT, R7, 0x1, !P0 ;  /* 0x000000010700780c */ /* 0x000fda0004741670 */
[----:B------:R-:W-:Y:S05]  /*8820*/  @P2 BRA `(.L_x_27) ;  /* 0x0000000000e82947 */ /* 0x000fea0003800000 */
[----:B--2---:R-:W-:Y:S02]  /*8830*/  LEA R0, R5, R2, 0x3 ;  /* 0x0000000205007211 */ /* 0x004fe400078e18ff */
[----:B------:R-:W-:Y:S02]  /*8840*/  SHF.L.U32 R3, R6, 0x1f, RZ ;  /* 0x0000001f06037819 */ /* 0x000fe400000006ff */
[----:B------:R-:W-:Y:S02]  /*8850*/  ISETP.NE.AND P3, PT, R17, RZ, PT ;  /* 0x000000ff1100720c */ /* 0x000fe40003f65270 */
[----:B------:R-:W1:Y:S02]  /*8860*/  SYNCS.PHASECHK.TRANS64.TRYWAIT P2, [R0+URZ+0x55020], R3 ;  /* 0x05502003000075a7 */ /* 0x000e64000804017f */
[----:B-1----:R-:W-:Y:S09]  /*8870*/  @!P2 BRA `(.L_x_28) ;  /* 0x000000900054a947 */ /* 0x002ff20003800000 */
.L_x_74:
[----:B------:R-:W-:Y:S05]  /*8880*/  @P3 BRA `(.L_x_29) ;  /* 0x0000000000143947 */ /* 0x000fea0003800000 */
[----:B------:R-:W-:Y:S02]  /*8890*/  LOP3.LUT P2, RZ, R16, 0x1f, RZ, 0xc0, !PT ;  /* 0x0000001f10ff7812 */ /* 0x000fe4000784c0ff */
[----:B-1----:R-:W-:-:S04]  /*88a0*/  MOV R3, 0x14000 ;  /* 0x0001400000037802 */ /* 0x002fc80000000f00 */
[----:B------:R2:W-:Y:S07]  /*88b0*/  SYNCS.ARRIVE.TRANS64 RZ, [R0+URZ+0x55000], R3 ;  /* 0x0550000300ff79a7 */ /* 0x0005ee000800003f */
[----:B------:R-:W-:Y:S05]  /*88c0*/  @!P2 BRA `(.L_x_29) ;  /* 0x000000000004a947 */ /* 0x000fea0003800000 */
[----:B------:R-:W-:Y:S01]  /*88d0*/  BPT.TRAP 0x1 ;  /* 0x000000040000795c */ /* 0x000fe20000300000 */
.L_x_29:
[----:B-12---:R-:W-:Y:S01]  /*88e0*/  IMAD R3, R5, 0x14000, R2 ;  /* 0x0001400005037824 */ /* 0x006fe200078e0202 */
[----:B------:R-:W-:Y:S01]  /*88f0*/  R2UR UR41, R0 ;  /* 0x00000000002972ca */ /* 0x000fe200000e0000 */
[----:B------:R-:W-:Y:S01]  /*8900*/  UIADD3 UR38, UP0, UR30, 0x1f0, URZ ;  /* 0x000001f01e267890 */ /* 0x000fe2000ff1e03f */
[----:B------:R-:W-:Y:S01]  /*8910*/  R2UR UR43, R8 ;  /* 0x00000000082b72ca */ /* 0x000fe200000e0000 */
[----:B------:R-:W-:Y:S01]  /*8920*/  UMOV UR6, 0x0 ;  /* 0x0000000000067882 */ /* 0x000fe20000000000 */
[----:B------:R-:W-:Y:S01]  /*8930*/  R2UR UR8, R3 ;  /* 0x00000000030872ca */ /* 0x000fe200000e0000 */
[----:B------:R-:W-:Y:S01]  /*8940*/  UIADD3.X UR39, URZ, UR31, URZ, UP0, !UPT ;  /* 0x0000001f3f277290 */ /* 0x000fe200087fe43f */
[----:B------:R-:W-:Y:S01]  /*8950*/  VIADD R5, R5, 0x1 ;  /* 0x0000000105057836 */ /* 0x000fe20000000000 */
[----:B------:R-:W-:Y:S01]  /*8960*/  UMOV UR7, 0x10000000 ;  /* 0x1000000000077882 */ /* 0x000fe20000000000 */
[----:B------:R-:W-:Y:S01]  /*8970*/  UMOV UR42, URZ ;  /* 0x0000003f002a7c82 */ /* 0x000fe20008000000 */
[----:B------:R-:W-:Y:S01]  /*8980*/  UMOV UR34, 0x20 ;  /* 0x0000002000227882 */ /* 0x000fe20000000000 */
[----:B------:R-:W-:Y:S01]  /*8990*/  UMOV UR36, UR44 ;  /* 0x0000002c00247c82 */ /* 0x000fe20008000000 */
[----:B------:R-:W-:Y:S01]  /*89a0*/  UMOV UR37, UR45 ;  /* 0x0000002d00257c82 */ /* 0x000fe20008000000 */
[----:B------:R-:W-:Y:S01]  /*89b0*/  UMOV UR26, 0x40 ;  /* 0x00000040001a7882 */ /* 0x000fe20000000000 */
[----:B------:R-:W-:Y:S01]  /*89c0*/  UIADD3 UR41, UR41, 0x55000, URZ ;  /* 0x0005500029297890 */ /* 0x000fe2000fffe03f */
[----:B------:R-:W-:Y:S01]  /*89d0*/  ISETP.NE.AND P2, PT, R5, 0x4, PT ;  /* 0x000000040500780c */ /* 0x000fe20003f45270 */
[----:B------:R-:W-:-:S02]  /*89e0*/  USHF.L.U32 UR43, UR43, 0x8, URZ ;  /* 0x000000082b2b7899 */ /* 0x000fc4000800063f */
[----:B------:R-:W-:Y:S01]  /*89f0*/  UIADD3 UR40, UR8, 0x5000, URZ ;  /* 0x0000500008287890 */ /* 0x000fe2000fffe03f */
[----:B------:R-:W-:Y:S01]  /*8a00*/  SEL R3, RZ, 0x1, P2 ;  /* 0x00000001ff037807 */ /* 0x000fe20001000000 */
[----:B------:R-:W-:Y:S01]  /*8a10*/  UIADD3 UR32, UR8, 0x9000, URZ ;  /* 0x0000900008207890 */ /* 0x000fe2000fffe03f */
[----:B------:R-:W-:Y:S01]  /*8a20*/  SEL R5, R5, RZ, P2 ;  /* 0x000000ff05057207 */ /* 0x000fe20001000000 */
[----:B------:R-:W-:Y:S01]  /*8a30*/  UIADD3 UR24, UR8, 0xd000, URZ ;  /* 0x0000d00008187890 */ /* 0x000fe2000fffe03f */
[----:B------:R-:W-:Y:S01]  /*8a40*/  LOP3.LUT R6, R6, R3, RZ, 0x3c, !PT ;  /* 0x0000000306067212 */ /* 0x000fe200078e3cff */
[----:B------:R-:W-:Y:S02]  /*8a50*/  UIADD3 UR16, UR8, 0x11000, URZ ;  /* 0x0001100008107890 */ /* 0x000fe4000fffe03f */
[----:B------:R-:W-:Y:S01]  /*8a60*/  UIADD3 UR8, UR8, 0x15000, URZ ;  /* 0x0001500008087890 */ /* 0x000fe2000fffe03f */
[----:B------:R1:W-:Y:S01]  /*8a70*/  UTMALDG.4D [UR40], [UR38], desc[UR6] ;  /* 0x00000628260075b4 */ /* 0x0003e20008019000 */
[----:B------:R-:W-:Y:S01]  /*8a80*/  UMOV UR33, UR41 ;  /* 0x0000002900217c82 */ /* 0x000fe20008000000 */
[----:B------:R-:W-:Y:S01]  /*8a90*/  UMOV UR35, UR43 ;  /* 0x0000002b00237c82 */ /* 0x000fe20008000000 */
        /* <DEDUP_REMOVED lines=15> */
[----:B------:R1:W-:Y:S01]  /*8b90*/  UTMALDG.4D [UR24], [UR38], desc[UR6] ;  /* 0x00000618260075b4 */ /* 0x0003e20008019000 */
[----:B------:R1:W-:Y:S01]  /*8ba0*/  UTMALDG.4D [UR16], [UR38], desc[UR6] ;  /* 0x00000610260075b4 */ /* 0x0003e20008019000 */
[----:B------:R1:W-:Y:S02]  /*8bb0*/  UTMALDG.4D [UR8], [UR38], desc[UR6] ;  /* 0x00000608260075b4 */ /* 0x0003e40008019000 */
[----:B-1----:R-:W-:Y:S01]  /*8bc0*/  NOP ;  /* 0x0000000000007918 */ /* 0x002fe20000000000 */
.L_x_27:
[----:B------:R-:W-:-:S07]  /*8bd0*/  IADD3 R7, R7, -0x1, RZ ;  /* 0xffffffff07077810 */ /* 0x000fce0007ffe0ff */
.L_x_26:
[----:B------:R-:W-:Y:S01]  /*8be0*/  IADD3 R237, R237, 0x1, RZ ;  /* 0x00000001eded7810 */ /* 0x000fe20007ffe0ff */
[----:B------:R-:W-:Y:S05]  /*8bf0*/  WARPSYNC.ALL ;  /* 0x0000000000007948 */ /* 0x000fea0003800000 */
[----:B------:R-:W-:-:S04]  /*8c00*/  ISETP.NE.AND P2, PT, R237, 0x4, PT ;  /* 0x00000004ed00780c */ /* 0x000fc80003f45270 */
[----:B--2---:R-:W-:Y:S02]  /*8c10*/  SEL R3, RZ, 0x1, P2 ;  /* 0x00000001ff037807 */ /* 0x004fe40001000000 */
[----:B------:R-:W-:Y:S02]  /*8c20*/  SEL R237, R237, RZ, P2 ;  /* 0x000000ffeded7207 */ /* 0x000fe40001000000 */
[----:B------:R-:W-:Y:S02]  /*8c30*/  LOP3.LUT R4, R4, R3, RZ, 0x3c, !PT ;  /* 0x0000000304047212 */ /* 0x000fe400078e3cff */
[----:B------:R-:W-:Y:S01]  /*8c40*/  FMNMX R0, R24, R243, !PT ;  /* 0x000000f318007209 */ /* 0x000fe20007800000 */
[----:B------:R-:W-:Y:S01]  /*8c50*/  BSSY B0, `(.L_x_30) ;  /* 0x00000a4000007945 */ /* 0x000fe20003800000 */
        /* <DEDUP_REMOVED lines=127> */
[----:B------:R-:W-:Y:S01]  /*9450*/  LEA R246, R22, R234, 0x3 ;  /* 0x000000ea16f67211 */ /* 0x000fe200078e18ff */
[----:B------:R-:W1:Y:S03]  /*9460*/  SHFL.BFLY PT, R3, R238, 0x1, 0x1f ;  /* 0x0c201f00ee037f89 */ /* 0x000e6600000e0000 */
[----:B------:R-:W-:Y:S01]  /*9470*/  PRMT R246, RZ, 0x654, R246 ;  /* 0x00000654fff67816 */ /* 0x000fe200000000f6 */
[----:B------:R-:W2:Y:S03]  /*9480*/  SHFL.BFLY PT, R239, R240, 0x1, 0x1f ;  /* 0x0c201f00f0ef7f89 */ /* 0x000ea600000e0000 */
[----:B------:R3:W-:Y:S01]  /*9490*/  SYNCS.ARRIVE.TRANS64.RED.A1T0 RZ, [R246+URZ], RZ ;  /* 0x000000fff6ff79a7 */ /* 0x0007e2000810043f */
[----:B-1----:R-:W-:-:S02]  /*94a0*/  FMNMX R241, R238, R3, !PT ;  /* 0x00000003eef17209 */ /* 0x002fc40007800000 */
[----:B--2---:R-:W-:-:S03]  /*94b0*/  FMNMX R245, R240, R239, !PT ;  /* 0x000000eff0f57209 */ /* 0x004fc60007800000 */
[----:B------:R-:W1:Y:S01]  /*94c0*/  SHFL.BFLY PT, R0, R241, 0x2, 0x1f ;  /* 0x0c401f00f1007f89 */ /* 0x000e6200000e0000 */
[----:B------:R-:W-:Y:S02]  /*94d0*/  LEA R239, R237, R2, 0x3 ;  /* 0x00000002edef7211 */ /* 0x000fe400078e18ff */
[----:B------:R-:W-:Y:S01]  /*94e0*/  SHF.L.U32 R240, R4, 0x1f, RZ ;  /* 0x0000001f04f07819 */ /* 0x000fe200000006ff */
[----:B------:R-:W2:Y:S03]  /*94f0*/  SHFL.BFLY PT, R244, R245, 0x2, 0x1f ;  /* 0x0c401f00f5f47f89 */ /* 0x000ea600000e0000 */
[----:B------:R-:W4:Y:S01]  /*9500*/  SYNCS.PHASECHK.TRANS64.TRYWAIT P4, [R239+URZ+0x55000], R240 ;  /* 0x055000f0ef0075a7 */ /* 0x000f22000808017f */
[----:B-1----:R-:W-:Y:S02]  /*9510*/  FMNMX R3, R241, R0, !PT ;  /* 0x00000000f1037209 */ /* 0x002fe40007800000 */
[----:B--2---:R-:W-:-:S02]  /*9520*/  FMNMX R0, R245, R244, !PT ;  /* 0x000000f4f5007209 */ /* 0x004fc40007800000 */
[C---:B------:R-:W-:Y:S02]  /*9530*/  FSETP.NEU.AND P2, PT, R3.reuse, -INF , PT ;  /* 0xff8000000300780b */ /* 0x040fe40003f4d000 */
[C---:B------:R-:W-:Y:S02]  /*9540*/  FSETP.NEU.AND P3, PT, R0.reuse, -INF , PT ;  /* 0xff8000000000780b */ /* 0x040fe40003f6d000 */
[----:B------:R-:W-:Y:S02]  /*9550*/  FSEL R244, R3, RZ, P2 ;  /* 0x000000ff03f47208 */ /* 0x000fe40001000000 */
[----:B------:R-:W-:-:S03]  /*9560*/  FSEL R247, R0, RZ, P3 ;  /* 0x000000ff00f77208 */ /* 0x000fc60001800000 */
[----:B------:R-:W-:Y:S02]  /*9570*/  FADD R238, -R244, R243 ;  /* 0x000000f3f4ee7221 */ /* 0x000fe40000000100 */
[C---:B------:R-:W-:Y:S02]  /*9580*/  FADD R242, -R247.reuse, R242 ;  /* 0x000000f2f7f27221 */ /* 0x040fe40000000100 */
[----:B------:R-:W-:Y:S01]  /*9590*/  FMUL R241, R238, UR14 ;  /* 0x0000000eeef17c20 */ /* 0x000fe20008400000 */
[----:B------:R-:W-:Y:S01]  /*95a0*/  FMUL R238, R247, UR14 ;  /* 0x0000000ef7ee7c20 */ /* 0x000fe20008400000 */
[----:B------:R-:W-:-:S03]  /*95b0*/  FMUL R242, R242, UR14 ;  /* 0x0000000ef2f27c20 */ /* 0x000fc60008400000 */
[----:B------:R-:W-:Y:S01]  /*95c0*/  FSETP.GEU.AND P5, PT, R241, -126, PT ;  /* 0xc2fc0000f100780b */ /* 0x000fe20003fae000 */
[--C-:B------:R-:W-:Y:S01]  /*95d0*/  FFMA R243, R26, UR14, -R238.reuse ;  /* 0x0000000e1af37c23 */ /* 0x100fe200080008ee */
[----:B------:R-:W-:Y:S01]  /*95e0*/  FSETP.GEU.AND P6, PT, R242, -126, PT ;  /* 0xc2fc0000f200780b */ /* 0x000fe20003fce000 */
[--C-:B------:R-:W-:Y:S01]  /*95f0*/  FFMA R249, R27, UR14, -R238.reuse ;  /* 0x0000000e1bf97c23 */ /* 0x100fe200080008ee */
[----:B------:R-:W-:Y:S02]  /*9600*/  FFMA R250, R30, UR14, -R238 ;  /* 0x0000000e1efa7c23 */ /* 0x000fe400080008ee */
[----:B------:R-:W-:Y:S02]  /*9610*/  FSETP.GEU.AND P2, PT, R243, -126, PT ;  /* 0xc2fc0000f300780b */ /* 0x000fe40003f4e000 */
[----:B------:R-:W-:-:S05]  /*9620*/  FSETP.GEU.AND P3, PT, R249, -126, PT ;  /* 0xc2fc0000f900780b */ /* 0x000fca0003f6e000 */
[----:B------:R-:W-:Y:S02]  /*9630*/  @!P5 FMUL R241, R241, 0.5 ;  /* 0x3f000000f1f1d820 */ /* 0x000fe40000400000 */
[----:B------:R-:W-:Y:S02]  /*9640*/  @!P6 FMUL R242, R242, 0.5 ;  /* 0x3f000000f2f2e820 */ /* 0x000fe40000400000 */
[----:B------:R3:W1:Y:S02]  /*9650*/  MUFU.EX2 R26, R241 ;  /* 0x000000f1001a7308 */ /* 0x0006640000000800 */
[----:B------:R-:W-:-:S06]  /*9660*/  @!P2 FMUL R243, R243, 0.5 ;  /* 0x3f000000f3f3a820 */ /* 0x000fcc0000400000 */
[----:B------:R3:W2:Y:S01]  /*9670*/  MUFU.EX2 R27, R242 ;  /* 0x000000f2001b7308 */ /* 0x0006a20000000800 */
[----:B----4-:R-:W-:Y:S05]  /*9680*/  @!P4 BRA `(.L_x_31) ;  /* 0x0000008000e4c947 */ /* 0x010fea0003800000 */
.L_x_75:
[----:B------:R-:W-:Y:S05]  /*9690*/  BSYNC B0 ;  /* 0x0000000000007941 */ /* 0x000fea0003800000 */
.L_x_30:
[----:B------:R-:W5:Y:S01]  /*96a0*/  MUFU.EX2 R30, R243 ;  /* 0x000000f3001e7308 */ /* 0x000f620000000800 */
[----:B------:R-:W-:Y:S01]  /*96b0*/  @!P3 FMUL R249, R249, 0.5 ;  /* 0x3f000000f9f9b820 */ /* 0x000fe20000400000 */
[--C-:B------:R-:W-:Y:S01]  /*96c0*/  FFMA R247, R35, UR14, -R238.reuse ;  /* 0x0000000e23f77c23 */ /* 0x100fe200080008ee */
[--C-:B------:R-:W-:Y:S01]  /*96d0*/  FFMA R251, R31, UR14, -R238.reuse ;  /* 0x0000000e1ffb7c23 */ /* 0x100fe200080008ee */
[----:B-1----:R-:W-:Y:S01]  /*96e0*/  @!P5 FMUL R26, R26, R26 ;  /* 0x0000001a1a1ad220 */ /* 0x002fe20000400000 */
[--C-:B------:R-:W-:Y:S01]  /*96f0*/  FFMA R248, R34, UR14, -R238.reuse ;  /* 0x0000000e22f87c23 */ /* 0x100fe200080008ee */
[--C-:B---3--:R-:W-:Y:S01]  /*9700*/  FFMA R246, R38, UR14, -R238.reuse ;  /* 0x0000000e26f67c23 */ /* 0x108fe200080008ee */
[----:B--2---:R-:W-:Y:S01]  /*9710*/  @!P6 FMUL R27, R27, R27 ;  /* 0x0000001b1b1be220 */ /* 0x004fe20000400000 */
[----:B----4-:R-:W1:Y:S01]  /*9720*/  MUFU.EX2 R240, R249 ;  /* 0x000000f900f07308 */ /* 0x010e620000000800 */
[----:B------:R-:W-:Y:S01]  /*9730*/  FSETP.GEU.AND P5, PT, R251, -126, PT ;  /* 0xc2fc0000fb00780b */ /* 0x000fe20003fae000 */
[----:B------:R-:W-:Y:S01]  /*9740*/  FMUL R239, R244, UR14 ;  /* 0x0000000ef4ef7c20 */ /* 0x000fe20008400000 */
[----:B------:R-:W-:Y:S01]  /*9750*/  FSETP.GEU.AND P6, PT, R248, -126, PT ;  /* 0xc2fc0000f800780b */ /* 0x000fe20003fce000 */
[----:B------:R-:W-:Y:S01]  /*9760*/  FFMA R245, R39, UR14, -R238 ;  /* 0x0000000e27f57c23 */ /* 0x000fe200080008ee */
[----:B------:R-:W-:Y:S01]  /*9770*/  FSETP.GEU.AND P4, PT, R250, -126, PT ;  /* 0xc2fc0000fa00780b */ /* 0x000fe20003f8e000 */
[--C-:B------:R-:W-:Y:S01]  /*9780*/  FFMA R38, R28, UR14, -R239.reuse ;  /* 0x0000000e1c267c23 */ /* 0x100fe200080008ef */
[--C-:B------:R-:W-:Y:S01]  /*9790*/  FFMA R244, R24, UR14, -R239.reuse ;  /* 0x0000000e18f47c23 */ /* 0x100fe200080008ef */
[--C-:B------:R-:W-:Y:S01]  /*97a0*/  FFMA R39, R25, UR14, -R239.reuse ;  /* 0x0000000e19277c23 */ /* 0x100fe200080008ef */
[----:B-----5:R-:W-:Y:S01]  /*97b0*/  @!P2 FMUL R30, R30, R30 ;  /* 0x0000001e1e1ea220 */ /* 0x020fe20000400000 */
[----:B------:R-:W-:Y:S01]  /*97c0*/  FSETP.GEU.AND P2, PT, R247, -126, PT ;  /* 0xc2fc0000f700780b */ /* 0x000fe20003f4e000 */
[--C-:B------:R-:W-:Y:S01]  /*97d0*/  FFMA R35, R29, UR14, -R239.reuse ;  /* 0x0000000e1d237c23 */ /* 0x100fe200080008ef */
[--C-:B------:R-:W-:Y:S01]  /*97e0*/  FFMA R242, R33, UR14, -R239.reuse ;  /* 0x0000000e21f27c23 */ /* 0x100fe200080008ef */
[--C-:B------:R-:W-:Y:S01]  /*97f0*/  FFMA R243, R36, UR14, -R239.reuse ;  /* 0x0000000e24f37c23 */ /* 0x100fe200080008ef */
[----:B------:R-:W-:Y:S01]  /*9800*/  @!P5 FMUL R251, R251, 0.5 ;  /* 0x3f000000fbfbd820 */ /* 0x000fe20000400000 */
[----:B------:R-:W-:Y:S01]  /*9810*/  FFMA R37, R37, UR14, -R239 ;  /* 0x0000000e25257c23 */ /* 0x000fe200080008ef */
[----:B------:R-:W-:Y:S01]  /*9820*/  @!P6 FMUL R248, R248, 0.5 ;  /* 0x3f000000f8f8e820 */ /* 0x000fe20000400000 */
[----:B-1----:R-:W-:Y:S01]  /*9830*/  @!P3 FMUL R240, R240, R240 ;  /* 0x000000f0f0f0b220 */ /* 0x002fe20000400000 */
[----:B------:R-:W-:Y:S01]  /*9840*/  FSETP.GEU.AND P3, PT, R246, -126, PT ;  /* 0xc2fc0000f600780b */ /* 0x000fe20003f6e000 */
[----:B------:R-:W1:Y:S01]  /*9850*/  MUFU.EX2 R24, R251 ;  /* 0x000000fb00187308 */ /* 0x000e620000000800 */
[----:B------:R-:W-:Y:S01]  /*9860*/  @!P4 FMUL R250, R250, 0.5 ;  /* 0x3f000000fafac820 */ /* 0x000fe20000400000 */
[----:B------:R-:W-:Y:S01]  /*9870*/  MOV R31, UR15 ;  /* 0x0000000f001f7c02 */ /* 0x000fe20008000f00 */
[----:B------:R-:W-:Y:S05]  /*9880*/  WARPSYNC.ALL ;  /* 0x0000000000007948 */ /* 0x000fea0003800000 */
[----:B------:R-:W-:Y:S01]  /*9890*/  @!P2 FMUL R247, R247, 0.5 ;  /* 0x3f000000f7f7a820 */ /* 0x000fe20000400000 */
[----:B------:R-:W2:Y:S01]  /*98a0*/  MUFU.EX2 R25, R248 ;  /* 0x000000f800197308 */ /* 0x000ea20000000800 */
[-C--:B------:R-:W-:Y:S01]  /*98b0*/  FMUL R216, R216, R26.reuse ;  /* 0x0000001ad8d87220 */ /* 0x080fe20000400000 */
[-C--:B------:R-:W-:Y:S01]  /*98c0*/  FMUL R217, R217, R26.reuse ;  /* 0x0000001ad9d97220 */ /* 0x080fe20000400000 */
[----:B------:R-:W-:Y:S01]  /*98d0*/  @!P3 FMUL R246, R246, 0.5 ;  /* 0x3f000000f6f6b820 */ /* 0x000fe20000400000 */
[-C--:B------:R-:W-:Y:S01]  /*98e0*/  FMUL R220, R220, R26.reuse ;  /* 0x0000001adcdc7220 */ /* 0x080fe20000400000 */
[-C--:B------:R-:W-:Y:S01]  /*98f0*/  FMUL R221, R221, R26.reuse ;  /* 0x0000001adddd7220 */ /* 0x080fe20000400000 */
[-C--:B------:R-:W-:Y:S01]  /*9900*/  FMUL R224, R224, R26.reuse ;  /* 0x0000001ae0e07220 */ /* 0x080fe20000400000 */
[----:B------:R-:W-:Y:S01]  /*9910*/  FMUL R225, R225, R26 ;  /* 0x0000001ae1e17220 */ /* 0x000fe20000400000 */
[----:B------:R3:W4:Y:S01]  /*9920*/  MUFU.EX2 R28, R247 ;  /* 0x000000f7001c7308 */ /* 0x0007220000000800 */
[----:B-1----:R-:W-:Y:S01]  /*9930*/  @!P5 FMUL R24, R24, R24 ;  /* 0x000000181818d220 */ /* 0x002fe20000400000 */
[----:B------:R-:W-:Y:S01]  /*9940*/  FSETP.GEU.AND P5, PT, R244, -126, PT ;  /* 0xc2fc0000f400780b */ /* 0x000fe20003fae000 */
[-C--:B------:R-:W-:Y:S01]  /*9950*/  FMUL R228, R228, R26.reuse ;  /* 0x0000001ae4e47220 */ /* 0x080fe20000400000 */
[-C--:B------:R-:W-:Y:S01]  /*9960*/  FMUL R229, R229, R26.reuse ;  /* 0x0000001ae5e57220 */ /* 0x080fe20000400000 */
[-C--:B------:R-:W-:Y:S01]  /*9970*/  FMUL R200, R200, R26.reuse ;  /* 0x0000001ac8c87220 */ /* 0x080fe20000400000 */
[-C--:B------:R-:W-:Y:S01]  /*9980*/  FMUL R201, R201, R26.reuse ;  /* 0x0000001ac9c97220 */ /* 0x080fe20000400000 */
[-C--:B------:R-:W-:Y:S01]  /*9990*/  FMUL R204, R204, R26.reuse ;  /* 0x0000001acccc7220 */ /* 0x080fe20000400000 */
[----:B------:R1:W5:Y:S01]  /*99a0*/  MUFU.EX2 R29, R246 ;  /* 0x000000f6001d7308 */ /* 0x0003620000000800 */
[----:B--2---:R-:W-:Y:S01]  /*99b0*/  @!P6 FMUL R25, R25, R25 ;  /* 0x000000191919e220 */ /* 0x004fe20000400000 */
[----:B------:R-:W-:Y:S01]  /*99c0*/  FSETP.GEU.AND P6, PT, R39, -126, PT ;  /* 0xc2fc00002700780b */ /* 0x000fe20003fce000 */
[-C--:B------:R-:W-:Y:S01]  /*99d0*/  FMUL R205, R205, R26.reuse ;  /* 0x0000001acdcd7220 */ /* 0x080fe20000400000 */
[----:B---3--:R-:W-:Y:S01]  /*99e0*/  MOV R247, 0x80000020 ;  /* 0x8000002000f77802 */ /* 0x008fe20000000f00 */
[-C--:B------:R-:W-:Y:S01]  /*99f0*/  FMUL R208, R208, R26.reuse ;  /* 0x0000001ad0d07220 */ /* 0x080fe20000400000 */
[----:B------:R-:W-:Y:S01]  /*9a00*/  FMUL R209, R209, R26 ;  /* 0x0000001ad1d17220 */ /* 0x000fe20000400000 */
[----:B------:R-:W-:Y:S01]  /*9a10*/  @!P5 FMUL R244, R244, 0.5 ;  /* 0x3f000000f4f4d820 */ /* 0x000fe20000400000 */
[----:B------:R-:W2:Y:S01]  /*9a20*/  MUFU.EX2 R34, R250 ;  /* 0x000000fa00227308 */ /* 0x000ea20000000800 */
[----:B----4-:R-:W-:Y:S01]  /*9a30*/  @!P2 FMUL R28, R28, R28 ;  /* 0x0000001c1c1ca220 */ /* 0x010fe20000400000 */
[----:B------:R-:W-:Y:S01]  /*9a40*/  FSETP.GEU.AND P2, PT, R38, -126, PT ;  /* 0xc2fc00002600780b */ /* 0x000fe20003f4e000 */
[----:B-1----:R-:W-:Y:S01]  /*9a50*/  IMAD R246, R237, 0x1400, R31 ;  /* 0x00001400edf67824 */ /* 0x002fe200078e021f */
[----:B------:R-:W-:Y:S01]  /*9a60*/  R2UR UR7, R247 ;  /* 0x00000000f70772ca */ /* 0x000fe200000e0000 */
[-C--:B------:R-:W-:Y:S01]  /*9a70*/  FMUL R212, R212, R26.reuse ;  /* 0x0000001ad4d47220 */ /* 0x080fe20000400000 */
[-C--:B------:R-:W-:Y:S01]  /*9a80*/  FMUL R213, R213, R26.reuse ;  /* 0x0000001ad5d57220 */ /* 0x080fe20000400000 */
[----:B------:R-:W-:Y:S01]  /*9a90*/  @!P6 FMUL R39, R39, 0.5 ;  /* 0x3f0000002727e820 */ /* 0x000fe20000400000 */
[----:B------:R-:W1:Y:S01]  /*9aa0*/  MUFU.EX2 R33, R244 ;  /* 0x000000f400217308 */ /* 0x000e620000000800 */
[----:B-----5:R-:W-:Y:S01]  /*9ab0*/  @!P3 FMUL R29, R29, R29 ;  /* 0x0000001d1d1db220 */ /* 0x020fe20000400000 */
[----:B------:R-:W-:Y:S01]  /*9ac0*/  FSETP.GEU.AND P3, PT, R35, -126, PT ;  /* 0xc2fc00002300780b */ /* 0x000fe20003f6e000 */
[-C--:B------:R-:W-:Y:S01]  /*9ad0*/  FMUL R184, R184, R26.reuse ;  /* 0x0000001ab8b87220 */ /* 0x080fe20000400000 */
[----:B------:R-:W-:Y:S01]  /*9ae0*/  R2UR UR6, R246 ;  /* 0x00000000f60672ca */ /* 0x000fe200000e0000 */
[-C--:B------:R-:W-:Y:S01]  /*9af0*/  FMUL R185, R185, R26.reuse ;  /* 0x0000001ab9b97220 */ /* 0x080fe20000400000 */
[----:B------:R-:W-:Y:S01]  /*9b00*/  FMUL R188, R188, R26 ;  /* 0x0000001abcbc7220 */ /* 0x000fe20000400000 */
[----:B------:R-:W-:Y:S01]  /*9b10*/  @!P2 FMUL R38, R38, 0.5 ;  /* 0x3f0000002626a820 */ /* 0x000fe20000400000 */
[----:B------:R-:W3:Y:S01]  /*9b20*/  MUFU.EX2 R36, R39 ;  /* 0x0000002700247308 */ /* 0x000ee20000000800 */
[----:B--2---:R-:W-:Y:S01]  /*9b30*/  @!P4 FMUL R34, R34, R34 ;  /* 0x000000222222c220 */ /* 0x004fe20000400000 */
[-C--:B------:R-:W-:Y:S01]  /*9b40*/  FMUL R189, R189, R26.reuse ;  /* 0x0000001abdbd7220 */ /* 0x080fe20000400000 */
[-C--:B------:R-:W-:Y:S01]  /*9b50*/  FMUL R192, R192, R26.reuse ;  /* 0x0000001ac0c07220 */ /* 0x080fe20000400000 */
[-C--:B------:R-:W-:Y:S01]  /*9b60*/  FMUL R193, R193, R26.reuse ;  /* 0x0000001ac1c17220 */ /* 0x080fe20000400000 */
[-C--:B------:R-:W-:Y:S01]  /*9b70*/  FMUL R196, R196, R26.reuse ;  /* 0x0000001ac4c47220 */ /* 0x080fe20000400000 */
[-C--:B------:R-:W-:Y:S01]  /*9b80*/  FMUL R197, R197, R26.reuse ;  /* 0x0000001ac5c57220 */ /* 0x080fe20000400000 */
[----:B------:R-:W-:Y:S01]  /*9b90*/  @!P3 FMUL R35, R35, 0.5 ;  /* 0x3f0000002323b820 */ /* 0x000fe20000400000 */
[----:B------:R-:W2:Y:S01]  /*9ba0*/  MUFU.EX2 R38, R38 ;  /* 0x0000002600267308 */ /* 0x000ea20000000800 */
[----:B-1----:R-:W-:Y:S01]  /*9bb0*/  @!P5 FMUL R33, R33, R33 ;  /* 0x000000212121d220 */ /* 0x002fe20000400000 */
[-C--:B------:R-:W-:Y:S01]  /*9bc0*/  FMUL R168, R168, R26.reuse ;  /* 0x0000001aa8a87220 */ /* 0x080fe20000400000 */
[-C--:B------:R-:W-:Y:S01]  /*9bd0*/  FMUL R169, R169, R26.reuse ;  /* 0x0000001aa9a97220 */ /* 0x080fe20000400000 */
[-C--:B------:R-:W-:Y:S01]  /*9be0*/  FMUL R172, R172, R26.reuse ;  /* 0x0000001aacac7220 */ /* 0x080fe20000400000 */
[----:B------:R-:W-:Y:S01]  /*9bf0*/  FFMA R235, R26, R235, R33 ;  /* 0x000000eb1aeb7223 */ /* 0x000fe20000000021 */
[-C--:B------:R-:W-:Y:S01]  /*9c00*/  FMUL R173, R173, R26.reuse ;  /* 0x0000001aadad7220 */ /* 0x080fe20000400000 */
[----:B------:R-:W-:Y:S01]  /*9c10*/  FMUL R176, R176, R26 ;  /* 0x0000001ab0b07220 */ /* 0x000fe20000400000 */
[----:B------:R-:W1:Y:S01]  /*9c20*/  MUFU.EX2 R35, R35 ;  /* 0x0000002300237308 */ /* 0x000e620000000800 */
[----:B---3--:R-:W-:Y:S01]  /*9c30*/  @!P6 FMUL R36, R36, R36 ;  /* 0x000000242424e220 */ /* 0x008fe20000400000 */
[-C--:B------:R-:W-:Y:S01]  /*9c40*/  FMUL R177, R177, R26.reuse ;  /* 0x0000001ab1b17220 */ /* 0x080fe20000400000 */
[-C--:B------:R-:W-:Y:S01]  /*9c50*/  FMUL R180, R180, R26.reuse ;  /* 0x0000001ab4b47220 */ /* 0x080fe20000400000 */
[-C--:B------:R-:W-:Y:S01]  /*9c60*/  FMUL R181, R181, R26.reuse ;  /* 0x0000001ab5b57220 */ /* 0x080fe20000400000 */
[----:B------:R-:W-:Y:S01]  /*9c70*/  FADD R235, R235, R36 ;  /* 0x00000024ebeb7221 */ /* 0x000fe20000000000 */
[-C--:B------:R-:W-:Y:S01]  /*9c80*/  FMUL R152, R152, R26.reuse ;  /* 0x0000001a98987220 */ /* 0x080fe20000400000 */
[-C--:B------:R-:W-:Y:S01]  /*9c90*/  FMUL R153, R153, R26.reuse ;  /* 0x0000001a99997220 */ /* 0x080fe20000400000 */
[----:B------:R-:W-:Y:S01]  /*9ca0*/  FMUL R156, R156, R26 ;  /* 0x0000001a9c9c7220 */ /* 0x000fe20000400000 */
[----:B--2---:R-:W-:Y:S01]  /*9cb0*/  @!P2 FMUL R38, R38, R38 ;  /* 0x000000262626a220 */ /* 0x004fe20000400000 */
[----:B------:R-:W-:Y:S01]  /*9cc0*/  FSETP.GEU.AND P2, PT, R37, -126, PT ;  /* 0xc2fc00002500780b */ /* 0x000fe20003f4e000 */
[-C--:B------:R-:W-:Y:S01]  /*9cd0*/  FMUL R157, R157, R26.reuse ;  /* 0x0000001a9d9d7220 */ /* 0x080fe20000400000 */
[-C--:B------:R-:W-:Y:S01]  /*9ce0*/  FMUL R160, R160, R26.reuse ;  /* 0x0000001aa0a07220 */ /* 0x080fe20000400000 */
[-C--:B------:R-:W-:Y:S01]  /*9cf0*/  FMUL R161, R161, R26.reuse ;  /* 0x0000001aa1a17220 */ /* 0x080fe20000400000 */
[-C--:B------:R-:W-:Y:S01]  /*9d00*/  FMUL R164, R164, R26.reuse ;  /* 0x0000001aa4a47220 */ /* 0x080fe20000400000 */
[----:B------:R-:W-:Y:S01]  /*9d10*/  FMUL R165, R165, R26 ;  /* 0x0000001aa5a57220 */ /* 0x000fe20000400000 */
[----:B------:R-:W-:Y:S01]  /*9d20*/  FMUL R218, R218, R27 ;  /* 0x0000001bdada7220 */ /* 0x000fe20000400000 */
[----:B-1----:R-:W-:Y:S01]  /*9d30*/  @!P3 FMUL R35, R35, R35 ;  /* 0x000000232323b220 */ /* 0x002fe20000400000 */
[-C--:B------:R-:W-:Y:S01]  /*9d40*/  FMUL R219, R219, R27.reuse ;  /* 0x0000001bdbdb7220 */ /* 0x080fe20000400000 */
[-C--:B------:R-:W-:Y:S01]  /*9d50*/  FMUL R222, R222, R27.reuse ;  /* 0x0000001bdede7220 */ /* 0x080fe20000400000 */
[-C--:B------:R-:W-:Y:S01]  /*9d60*/  FMUL R223, R223, R27.reuse ;  /* 0x0000001bdfdf7220 */ /* 0x080fe20000400000 */
[-C--:B------:R-:W-:Y:S01]  /*9d70*/  FMUL R226, R226, R27.reuse ;  /* 0x0000001be2e27220 */ /* 0x080fe20000400000 */
[-C--:B------:R-:W-:Y:S01]  /*9d80*/  FMUL R227, R227, R27.reuse ;  /* 0x0000001be3e37220 */ /* 0x080fe20000400000 */
[----:B------:R-:W-:Y:S01]  /*9d90*/  @!P2 FMUL R37, R37, 0.5 ;  /* 0x3f0000002525a820 */ /* 0x000fe20000400000 */
[-C--:B------:R-:W-:Y:S01]  /*9da0*/  FMUL R230, R230, R27.reuse ;  /* 0x0000001be6e67220 */ /* 0x080fe20000400000 */
[----:B------:R-:W-:Y:S01]  /*9db0*/  FMUL R231, R231, R27 ;  /* 0x0000001be7e77220 */ /* 0x000fe20000400000 */
[----:B------:R-:W-:Y:S01]  /*9dc0*/  FADD R26, R235, R38 ;  /* 0x00000026eb1a7221 */ /* 0x000fe20000000000 */
[----:B------:R1:W2:Y:S01]  /*9dd0*/  MUFU.EX2 R244, R37 ;  /* 0x0000002500f47308 */ /* 0x0002a20000000800 */
[----:B------:R-:W-:Y:S01]  /*9de0*/  F2FP.BF16.F32.PACK_AB R39, R24, R34 ;  /* 0x000000221827723e */ /* 0x000fe200000010ff */
[--C-:B------:R-:W-:Y:S01]  /*9df0*/  FFMA R31, R51, UR14, -R238.reuse ;  /* 0x0000000e331f7c23 */ /* 0x100fe200080008ee */
[----:B------:R-:W-:Y:S01]  /*9e00*/  F2FP.BF16.F32.PACK_AB R36, R36, R33 ;  /* 0x000000212424723e */ /* 0x000fe200000010ff */
[--C-:B------:R-:W-:Y:S01]  /*9e10*/  FFMA R51, R54, UR14, -R238.reuse ;  /* 0x0000000e36337c23 */ /* 0x100fe200080008ee */
[----:B------:R-:W-:Y:S01]  /*9e20*/  F2FP.BF16.F32.PACK_AB R38, R35, R38 ;  /* 0x000000262326723e */ /* 0x000fe200000010ff */
[--C-:B------:R-:W-:Y:S01]  /*9e30*/  FFMA R241, R32, UR14, -R239.reuse ;  /* 0x0000000e20f17c23 */ /* 0x100fe200080008ef */
[--C-:B------:R-:W-:Y:S01]  /*9e40*/  FFMA R40, R40, UR14, -R239.reuse ;  /* 0x0000000e28287c23 */ /* 0x100fe200080008ef */
[--C-:B------:R-:W-:Y:S01]  /*9e50*/  FFMA R41, R41, UR14, -R239.reuse ;  /* 0x0000000e29297c23 */ /* 0x100fe200080008ef */
[----:B-1----:R-:W-:Y:S01]  /*9e60*/  F2FP.BF16.F32.PACK_AB R37, R240, R30 ;  /* 0x0000001ef025723e */ /* 0x002fe200000010ff */
[--C-:B------:R-:W-:Y:S01]  /*9e70*/  FFMA R44, R44, UR14, -R239.reuse ;  /* 0x0000000e2c2c7c23 */ /* 0x100fe200080008ef */
[--C-:B------:R-:W-:Y:S01]  /*9e80*/  FFMA R45, R45, UR14, -R239.reuse ;  /* 0x0000000e2d2d7c23 */ /* 0x100fe200080008ef */
[--C-:B------:R-:W-:Y:S01]  /*9e90*/  FFMA R42, R42, UR14, -R238.reuse ;  /* 0x0000000e2a2a7c23 */ /* 0x100fe200080008ee */
[----:B------:R-:W-:Y:S01]  /*9ea0*/  WARPGROUP.ARRIVE ;  /* 0x00000000000079c5 */ /* 0x000fe20000000000 */
[--C-:B------:R-:W-:Y:S01]  /*9eb0*/  FFMA R43, R43, UR14, -R238.reuse ;  /* 0x0000000e2b2b7c23 */ /* 0x100fe200080008ee */
[--C-:B------:R-:W-:Y:S01]  /*9ec0*/  FFMA R46, R46, UR14, -R238.reuse ;  /* 0x0000000e2e2e7c23 */ /* 0x100fe200080008ee */
[--C-:B------:R-:W-:Y:S01]  /*9ed0*/  FFMA R47, R47, UR14, -R238.reuse ;  /* 0x0000000e2f2f7c23 */ /* 0x100fe200080008ee */
[--C-:B------:R-:W-:Y:S01]  /*9ee0*/  FFMA R48, R48, UR14, -R239.reuse ;  /* 0x0000000e30307c23 */ /* 0x100fe200080008ef */
[--C-:B------:R-:W-:Y:S01]  /*9ef0*/  FFMA R49, R49, UR14, -R239.reuse ;  /* 0x0000000e31317c23 */ /* 0x100fe200080008ef */
[----:B------:R-:W-:Y:S01]  /*9f00*/  HGMMA.64x32x16.F32.BF16 R216, R36, gdesc[UR4].tnspB, R216, gsb0 ;  /* 0x4060000424d87df0 */ /* 0x000fe200080018d8 */
[--C-:B------:R-:W-:Y:S01]  /*9f10*/  FFMA R52, R52, UR14, -R239.reuse ;  /* 0x0000000e34347c23 */ /* 0x100fe200080008ef */
        /* <DEDUP_REMOVED lines=48> */
[----:B------:R-:W-:Y:S01]  /*a220*/  FFMA R149, R149, UR14, -R239 ;  /* 0x0000000e95957c23 */ /* 0x000fe200080008ef */
        /* <DEDUP_REMOVED lines=50> */
[----:B------:R-:W-:Y:S01]  /*a550*/  IADD3 R238, R246, 0x400, RZ ;  /* 0x00000400f6ee7810 */ /* 0x000fe20007ffe0ff */
[-C--:B------:R-:W-:Y:S01]  /*a560*/  FMUL R202, R202, R27.reuse ;  /* 0x0000001bcaca7220 */ /* 0x080fe20000400000 */
[----:B------:R-:W-:Y:S01]  /*a570*/  MOV R239, 0x80000020 ;  /* 0x8000002000ef7802 */ /* 0x000fe20000000f00 */
[-C--:B------:R-:W-:Y:S01]  /*a580*/  FMUL R203, R203, R27.reuse ;  /* 0x0000001bcbcb7220 */ /* 0x080fe20000400000 */
[----:B------:R-:W-:Y:S01]  /*a590*/  R2UR UR10, R238 ;  /* 0x00000000ee0a72ca */ /* 0x000fe200000e0000 */
[-C--:B------:R-:W-:Y:S01]  /*a5a0*/  FMUL R206, R206, R27.reuse ;  /* 0x0000001bcece7220 */ /* 0x080fe20000400000 */
[----:B------:R-:W-:Y:S01]  /*a5b0*/  R2UR UR11, R239 ;  /* 0x00000000ef0b72ca */ /* 0x000fe200000e0000 */
[-C--:B------:R-:W-:Y:S01]  /*a5c0*/  FMUL R207, R207, R27.reuse ;  /* 0x0000001bcfcf7220 */ /* 0x080fe20000400000 */
[-C--:B------:R-:W-:Y:S01]  /*a5d0*/  FMUL R210, R210, R27.reuse ;  /* 0x0000001bd2d27220 */ /* 0x080fe20000400000 */
[-C--:B------:R-:W-:Y:S01]  /*a5e0*/  FMUL R211, R211, R27.reuse ;  /* 0x0000001bd3d37220 */ /* 0x080fe20000400000 */
[-C--:B------:R-:W-:Y:S01]  /*a5f0*/  FMUL R214, R214, R27.reuse ;  /* 0x0000001bd6d67220 */ /* 0x080fe20000400000 */
[----:B------:R-:W-:Y:S01]  /*a600*/  FMUL R215, R215, R27 ;  /* 0x0000001bd7d77220 */ /* 0x000fe20000400000 */
[----:B------:R-:W-:-:S02]  /*a610*/  WARPGROUP.DEPBAR.LE gsb0, 0x0 ;  /* 0x00008000000079c5 */ /* 0x000fc40000010000 */
[----:B------:R-:W-:Y:S01]  /*a620*/  IADD3 R248, R246, 0x800, RZ ;  /* 0x00000800f6f87810 */ /* 0x000fe20007ffe0ff */
[-C--:B------:R-:W-:Y:S01]  /*a630*/  FMUL R186, R186, R27.reuse ;  /* 0x0000001bbaba7220 */ /* 0x080fe20000400000 */
[----:B------:R-:W-:Y:S01]  /*a640*/  MOV R249, 0x80000020 ;  /* 0x8000002000f97802 */ /* 0x000fe20000000f00 */
[----:B------:R-:W-:Y:S01]  /*a650*/  WARPGROUP.ARRIVE ;  /* 0x00000000000079c5 */ /* 0x000fe20000000000 */
[----:B------:R-:W-:Y:S01]  /*a660*/  R2UR UR18, R248 ;  /* 0x00000000f81272ca */ /* 0x000fe200000e0000 */
[-C--:B------:R-:W-:Y:S01]  /*a670*/  FMUL R187, R187, R27.reuse ;  /* 0x0000001bbbbb7220 */ /* 0x080fe20000400000 */
[----:B------:R-:W-:Y:S01]  /*a680*/  R2UR UR19, R249 ;  /* 0x00000000f91372ca */ /* 0x000fe200000e0000 */
[-C--:B------:R-:W-:Y:S01]  /*a690*/  FMUL R190, R190, R27.reuse ;  /* 0x0000001bbebe7220 */ /* 0x080fe20000400000 */
[-C--:B------:R-:W-:Y:S01]  /*a6a0*/  FMUL R191, R191, R27.reuse ;  /* 0x0000001bbfbf7220 */ /* 0x080fe20000400000 */
[----:B------:R-:W-:Y:S01]  /*a6b0*/  HGMMA.64x32x16.F32.BF16 R200, R36, gdesc[UR8].tnspB, R200, gsb0 ;  /* 0x4060000824c87df0 */ /* 0x000fe200080018c8 */
[-C--:B------:R-:W-:Y:S01]  /*a6c0*/  FMUL R194, R194, R27.reuse ;  /* 0x0000001bc2c27220 */ /* 0x080fe20000400000 */
[-C--:B------:R-:W-:Y:S01]  /*a6d0*/  FMUL R195, R195, R27.reuse ;  /* 0x0000001bc3c37220 */ /* 0x080fe20000400000 */
[-C--:B------:R-:W-:Y:S01]  /*a6e0*/  FMUL R198, R198, R27.reuse ;  /* 0x0000001bc6c67220 */ /* 0x080fe20000400000 */
[-C--:B------:R-:W-:Y:S01]  /*a6f0*/  FMUL R199, R199, R27.reuse ;  /* 0x0000001bc7c77220 */ /* 0x080fe20000400000 */
[----:B------:R-:W-:Y:S01]  /*a700*/  VIADD R238, R246, 0xc00 ;  /* 0x00000c00f6ee7836 */ /* 0x000fe20000000000 */
[----:B------:R-:W-:Y:S01]  /*a710*/  R2UR UR27, R239 ;  /* 0x00000000ef1b72ca */ /* 0x000fe200000e0000 */
[-C--:B------:R-:W-:Y:S01]  /*a720*/  FMUL R170, R170, R27.reuse ;  /* 0x0000001baaaa7220 */ /* 0x080fe20000400000 */
[-C--:B------:R-:W-:Y:S01]  /*a730*/  FMUL R171, R171, R27.reuse ;  /* 0x0000001babab7220 */ /* 0x080fe20000400000 */
[-C--:B------:R-:W-:Y:S01]  /*a740*/  FMUL R174, R174, R27.reuse ;  /* 0x0000001baeae7220 */ /* 0x080fe20000400000 */
[----:B------:R-:W-:Y:S01]  /*a750*/  R2UR UR26, R238 ;  /* 0x00000000ee1a72ca */ /* 0x000fe200000e0000 */
[-C--:B------:R-:W-:Y:S01]  /*a760*/  FMUL R175, R175, R27.reuse ;  /* 0x0000001bafaf7220 */ /* 0x080fe20000400000 */
[-C--:B------:R-:W-:Y:S01]  /*a770*/  FMUL R178, R178, R27.reuse ;  /* 0x0000001bb2b27220 */ /* 0x080fe20000400000 */
[-C--:B------:R-:W-:Y:S01]  /*a780*/  FMUL R179, R179, R27.reuse ;  /* 0x0000001bb3b37220 */ /* 0x080fe20000400000 */
[-C--:B------:R-:W-:Y:S01]  /*a790*/  FMUL R182, R182, R27.reuse ;  /* 0x0000001bb6b67220 */ /* 0x080fe20000400000 */
[-C--:B------:R-:W-:Y:S01]  /*a7a0*/  FMUL R183, R183, R27.reuse ;  /* 0x0000001bb7b77220 */ /* 0x080fe20000400000 */
[----:B------:R-:W-:Y:S01]  /*a7b0*/  FSETP.GEU.AND P4, PT, R245, -126, PT ;  /* 0xc2fc0000f500780b */ /* 0x000fe20003f8e000 */
[-C--:B------:R-:W-:Y:S01]  /*a7c0*/  FMUL R154, R154, R27.reuse ;  /* 0x0000001b9a9a7220 */ /* 0x080fe20000400000 */
        /* <DEDUP_REMOVED lines=10> */
[----:B------:R-:W-:Y:S01]  /*a870*/  FMUL R167, R167, R27 ;  /* 0x0000001ba7a77220 */ /* 0x000fe20000400000 */
[----:B------:R-:W-:Y:S01]  /*a880*/  @!P4 FMUL R245, R245, 0.5 ;  /* 0x3f000000f5f5c820 */ /* 0x000fe20000400000 */
[----:B------:R-:W-:Y:S01]  /*a890*/  FSETP.GEU.AND P5, PT, R242, -126, PT ;  /* 0xc2fc0000f200780b */ /* 0x000fe20003fae000 */
[----:B------:R-:W-:Y:S01]  /*a8a0*/  FFMA R23, R27, R23, R30 ;  /* 0x000000171b177223 */ /* 0x000fe2000000001e */
[----:B------:R-:W-:Y:S01]  /*a8b0*/  FSETP.GEU.AND P6, PT, R243, -126, PT ;  /* 0xc2fc0000f300780b */ /* 0x000fe20003fce000 */
[----:B------:R-:W1:Y:S01]  /*a8c0*/  MUFU.EX2 R32, R245 ;  /* 0x000000f500207308 */ /* 0x000e620000000800 */
[----:B------:R-:W-:Y:S01]  /*a8d0*/  MOV R27, 0x80000020 ;  /* 0x80000020001b7802 */ /* 0x000fe20000000f00 */
[----:B------:R-:W-:Y:S01]  /*a8e0*/  FADD R23, R23, R240 ;  /* 0x000000f017177221 */ /* 0x000fe20000000000 */
[----:B------:R-:W-:Y:S01]  /*a8f0*/  IADD3 R248, R246, 0x40, RZ ;  /* 0x00000040f6f87810 */ /* 0x000fe20007ffe0ff */
[----:B--2---:R-:W-:Y:S01]  /*a900*/  @!P2 FMUL R244, R244, R244 ;  /* 0x000000f4f4f4a220 */ /* 0x004fe20000400000 */
[----:B------:R-:W-:Y:S01]  /*a910*/  R2UR UR11, R27 ;  /* 0x000000001b0b72ca */ /* 0x000fe200000e0000 */
[----:B------:R-:W-:Y:S01]  /*a920*/  FADD R23, R23, R34 ;  /* 0x0000002217177221 */ /* 0x000fe20000000000 */
[----:B------:R-:W-:-:S02]  /*a930*/  MOV R27, 0x80000020 ;  /* 0x80000020001b7802 */ /* 0x000fc40000000f00 */
[----:B------:R-:W-:Y:S01]  /*a940*/  R2UR UR38, R248 ;  /* 0x00000000f82672ca */ /* 0x000fe200000e0000 */
[----:B------:R-:W-:Y:S01]  /*a950*/  @!P5 FMUL R242, R242, 0.5 ;  /* 0x3f000000f2f2d820 */ /* 0x000fe20000400000 */
[----:B------:R-:W-:Y:S01]  /*a960*/  FADD R23, R23, R24 ;  /* 0x0000001817177221 */ /* 0x000fe20000000000 */
[----:B------:R-:W-:Y:S01]  /*a970*/  @!P6 FMUL R243, R243, 0.5 ;  /* 0x3f000000f3f3e820 */ /* 0x000fe20000400000 */
[----:B------:R-:W-:Y:S01]  /*a980*/  FADD R24, R26, R35 ;  /* 0x000000231a187221 */ /* 0x000fe20000000000 */
[----:B------:R-:W-:Y:S01]  /*a990*/  IADD3 R26, R246, 0x840, RZ ;  /* 0x00000840f61a7810 */ /* 0x000fe20007ffe0ff */
[----:B------:R-:W-:Y:S01]  /*a9a0*/  FADD R33, R23, R25 ;  /* 0x0000001917217221 */ /* 0x000fe20000000000 */
[----:B------:R-:W2:Y:S01]  /*a9b0*/  MUFU.EX2 R242, R242 ;  /* 0x000000f200f27308 */ /* 0x000ea20000000800 */
[----:B------:R-:W-:Y:S02]  /*a9c0*/  WARPGROUP.DEPBAR.LE gsb0, 0x0 ;  /* 0x00008000000079c5 */ /* 0x000fe40000010000 */
[----:B------:R-:W-:Y:S01]  /*a9d0*/  WARPGROUP.ARRIVE ;  /* 0x00000000000079c5 */ /* 0x000fe20000000000 */
[----:B-1----:R-:W-:Y:S01]  /*a9e0*/  @!P4 FMUL R32, R32, R32 ;  /* 0x000000202020c220 */ /* 0x002fe20000400000 */
[----:B------:R-:W-:Y:S01]  /*a9f0*/  FSETP.GEU.AND P4, PT, R241, -126, PT ;  /* 0xc2fc0000f100780b */ /* 0x000fe20003f8e000 */
[----:B------:R-:W-:Y:S01]  /*aa00*/  FADD R30, R33, R28 ;  /* 0x0000001c211e7221 */ /* 0x000fe20000000000 */
[----:B------:R-:W-:Y:S01]  /*aa10*/  R2UR UR10, R26 ;  /* 0x000000001a0a72ca */ /* 0x000fe200000e0000 */
[----:B------:R-:W1:Y:S01]  /*aa20*/  MUFU.EX2 R243, R243 ;  /* 0x000000f300f37308 */ /* 0x000e620000000800 */
[----:B------:R-:W-:Y:S01]  /*aa30*/  HGMMA.64x32x16.F32.BF16 R184, R36, gdesc[UR16].tnspB, R184, gsb0 ;  /* 0x4060001024b87df0 */ /* 0x000fe200080018b8 */
[----:B------:R-:W-:Y:S01]  /*aa40*/  VIADD R26, R246, 0x1040 ;  /* 0x00001040f61a7836 */ /* 0x000fe20000000000 */
[----:B------:R-:W-:Y:S01]  /*aa50*/  R2UR UR39, R249 ;  /* 0x00000000f92772ca */ /* 0x000fe200000e0000 */
[----:B------:R-:W-:Y:S01]  /*aa60*/  FADD R33, R30, R29 ;  /* 0x0000001d1e217221 */ /* 0x000fe20000000000 */
[----:B------:R-:W-:-:S02]  /*aa70*/  F2FP.BF16.F32.PACK_AB R25, R28, R25 ;  /* 0x000000191c19723e */ /* 0x000fc400000010ff */
[----:B------:R-:W-:Y:S01]  /*aa80*/  IADD3 R34, R246, 0x440, RZ ;  /* 0x00000440f6227810 */ /* 0x000fe20007ffe0ff */
[----:B------:R-:W-:Y:S01]  /*aa90*/  FADD R33, R33, R32 ;  /* 0x0000002021217221 */ /* 0x000fe20000000000 */
[----:B--2---:R-:W-:Y:S01]  /*aaa0*/  @!P5 FMUL R242, R242, R242 ;  /* 0x000000f2f2f2d220 */ /* 0x004fe20000400000 */
[----:B------:R-:W-:Y:S01]  /*aab0*/  @!P4 FMUL R241, R241, 0.5 ;  /* 0x3f000000f1f1c820 */ /* 0x000fe20000400000 */
[----:B------:R-:W-:Y:S02]  /*aac0*/  MOV R35, 0x80000020 ;  /* 0x8000002000237802 */ /* 0x000fe40000000f00 */
[----:B------:R-:W-:Y:S02]  /*aad0*/  R2UR UR6, R34 ;  /* 0x00000000220672ca */ /* 0x000fe400000e0000 */
[----:B------:R-:W-:Y:S01]  /*aae0*/  R2UR UR7, R35 ;  /* 0x00000000230772ca */ /* 0x000fe200000e0000 */
[----:B------:R-:W2:Y:S01]  /*aaf0*/  MUFU.EX2 R241, R241 ;  /* 0x000000f100f17308 */ /* 0x000ea20000000800 */
[----:B-1----:R-:W-:Y:S01]  /*ab00*/  @!P6 FMUL R243, R243, R243 ;  /* 0x000000f3f3f3e220 */ /* 0x002fe20000400000 */
[----:B------:R-:W-:-:S02]  /*ab10*/  IADD3 R34, R246, 0xc40, RZ ;  /* 0x00000c40f6227810 */ /* 0x000fc40007ffe0ff */
[----:B------:R-:W-:Y:S02]  /*ab20*/  MOV R35, 0x80000020 ;  /* 0x8000002000237802 */ /* 0x000fe40000000f00 */
[----:B------:R-:W-:Y:S02]  /*ab30*/  R2UR UR18, R34 ;  /* 0x00000000221272ca */ /* 0x000fe400000e0000 */
[----:B------:R-:W-:Y:S02]  /*ab40*/  R2UR UR19, R35 ;  /* 0x00000000231372ca */ /* 0x000fe400000e0000 */
[----:B------:R-:W-:Y:S02]  /*ab50*/  FSETP.GEU.AND P3, PT, R42, -126, PT ;  /* 0xc2fc00002a00780b */ /* 0x000fe40003f6e000 */
[----:B------:R-:W-:Y:S02]  /*ab60*/  FSETP.GEU.AND P5, PT, R46, -126, PT ;  /* 0xc2fc00002e00780b */ /* 0x000fe40003fae000 */
[----:B------:R-:W-:-:S02]  /*ab70*/  FSETP.GEU.AND P6, PT, R47, -126, PT ;  /* 0xc2fc00002f00780b */ /* 0x000fc40003fce000 */
[----:B------:R-:W-:Y:S01]  /*ab80*/  FSETP.GEU.AND P2, PT, R40, -126, PT ;  /* 0xc2fc00002800780b */ /* 0x000fe20003f4e000 */
[----:B--2---:R-:W-:Y:S01]  /*ab90*/  @!P4 FMUL R241, R241, R241 ;  /* 0x000000f1f1f1c220 */ /* 0x004fe20000400000 */
[----:B------:R-:W-:Y:S02]  /*aba0*/  FSETP.GEU.AND P4, PT, R43, -126, PT ;  /* 0xc2fc00002b00780b */ /* 0x000fe40003f8e000 */
[----:B------:R-:W-:Y:S01]  /*abb0*/  IADD3 R28, R246, 0x80, RZ ;  /* 0x00000080f61c7810 */ /* 0x000fe20007ffe0ff */
[----:B------:R-:W-:Y:S01]  /*abc0*/  FADD R23, R24, R241 ;  /* 0x000000f118177221 */ /* 0x000fe20000000000 */
[----:B------:R-:W-:Y:S01]  /*abd0*/  F2FP.BF16.F32.PACK_AB R24, R242, R241 ;  /* 0x000000f1f218723e */ /* 0x000fe200000010ff */
[----:B------:R-:W-:Y:S01]  /*abe0*/  @!P3 FMUL R42, R42, 0.5 ;  /* 0x3f0000002a2ab820 */ /* 0x000fe20000400000 */
[----:B------:R-:W-:Y:S01]  /*abf0*/  MOV R247, 0x80000020 ;  /* 0x8000002000f77802 */ /* 0x000fe20000000f00 */
[----:B------:R-:W-:Y:S01]  /*ac00*/  @!P5 FMUL R46, R46, 0.5 ;  /* 0x3f0000002e2ed820 */ /* 0x000fe20000400000 */
[----:B------:R-:W-:Y:S01]  /*ac10*/  IADD3 R22, R22, 0x1, RZ ;  /* 0x0000000116167810 */ /* 0x000fe20007ffe0ff */
[----:B------:R-:W-:-:S02]  /*ac20*/  @!P6 FMUL R47, R47, 0.5 ;  /* 0x3f0000002f2fe820 */ /* 0x000fc40000400000 */
[----:B------:R-:W1:Y:S01]  /*ac30*/  MUFU.EX2 R42, R42 ;  /* 0x0000002a002a7308 */ /* 0x000e620000000800 */
[----:B------:R-:W-:Y:S01]  /*ac40*/  @!P2 FMUL R40, R40, 0.5 ;  /* 0x3f0000002828a820 */ /* 0x000fe20000400000 */
[----:B------:R-:W-:Y:S01]  /*ac50*/  @!P4 FMUL R43, R43, 0.5 ;  /* 0x3f0000002b2bc820 */ /* 0x000fe20000400000 */
[----:B------:R-:W-:Y:S02]  /*ac60*/  WARPGROUP.DEPBAR.LE gsb0, 0x0 ;  /* 0x00008000000079c5 */ /* 0x000fe40000010000 */
[----:B------:R-:W-:-:S03]  /*ac70*/  WARPGROUP.ARRIVE ;  /* 0x00000000000079c5 */ /* 0x000fc60000000000 */
[----:B------:R-:W2:Y:S03]  /*ac80*/  MUFU.EX2 R43, R43 ;  /* 0x0000002b002b7308 */ /* 0x000ea60000000800 */
[----:B------:R-:W-:Y:S01]  /*ac90*/  HGMMA.64x32x16.F32.BF16 R168, R36, gdesc[UR24].tnspB, R168, gsb0 ;  /* 0x4060001824a87df0 */ /* 0x000fe200080018a8 */
[----:B------:R-:W-:Y:S01]  /*aca0*/  R2UR UR26, R26 ;  /* 0x000000001a1a72ca */ /* 0x000fe200000e0000 */
[----:B------:R-:W-:Y:S01]  /*acb0*/  FADD R26, R23, R242 ;  /* 0x000000f2171a7221 */ /* 0x000fe20000000000 */
[----:B------:R-:W-:Y:S02]  /*acc0*/  R2UR UR27, R27 ;  /* 0x000000001b1b72ca */ /* 0x000fe400000e0000 */
[----:B------:R-:W3:Y:S01]  /*acd0*/  MUFU.EX2 R46, R46 ;  /* 0x0000002e002e7308 */ /* 0x000ee20000000800 */
[----:B------:R-:W-:Y:S01]  /*ace0*/  F2FP.BF16.F32.PACK_AB R27, R32, R29 ;  /* 0x0000001d201b723e */ /* 0x000fe200000010ff */
[----:B------:R-:W-:Y:S01]  /*acf0*/  FADD R23, R26, R243 ;  /* 0x000000f31a177221 */ /* 0x000fe20000000000 */
[----:B------:R-:W-:Y:S01]  /*ad00*/  F2FP.BF16.F32.PACK_AB R26, R244, R243 ;  /* 0x000000f3f41a723e */ /* 0x000fe200000010ff */
[----:B-1----:R-:W-:Y:S01]  /*ad10*/  @!P3 FMUL R42, R42, R42 ;  /* 0x0000002a2a2ab220 */ /* 0x002fe20000400000 */
[----:B------:R-:W-:Y:S01]  /*ad20*/  FSETP.GEU.AND P3, PT, R41, -126, PT ;  /* 0xc2fc00002900780b */ /* 0x000fe20003f6e000 */
[----:B------:R-:W-:Y:S01]  /*ad30*/  FADD R23, R23, R244 ;  /* 0x000000f417177221 */ /* 0x000fe20000000000 */
[----:B------:R-:W-:Y:S01]  /*ad40*/  MOV R29, 0x80000020 ;  /* 0x80000020001d7802 */ /* 0x000fe20000000f00 */
[----:B--2---:R-:W-:Y:S01]  /*ad50*/  @!P4 FMUL R43, R43, R43 ;  /* 0x0000002b2b2bc220 */ /* 0x004fe20000400000 */
[----:B------:R-:W-:Y:S01]  /*ad60*/  FSETP.GEU.AND P4, PT, R44, -126, PT ;  /* 0xc2fc00002c00780b */ /* 0x000fe20003f8e000 */
[----:B------:R-:W1:Y:S01]  /*ad70*/  MUFU.EX2 R47, R47 ;  /* 0x0000002f002f7308 */ /* 0x000e620000000800 */
[----:B------:R-:W-:Y:S01]  /*ad80*/  FADD R30, R33, R42 ;  /* 0x0000002a211e7221 */ /* 0x000fe20000000000 */
[----:B---3--:R-:W-:Y:S01]  /*ad90*/  @!P5 FMUL R46, R46, R46 ;  /* 0x0000002e2e2ed220 */ /* 0x008fe20000400000 */
[----:B------:R-:W-:-:S05]  /*ada0*/  FSETP.GEU.AND P5, PT, R45, -126, PT ;  /* 0xc2fc00002d00780b */ /* 0x000fca0003fae000 */
[----:B------:R-:W-:Y:S01]  /*adb0*/  @!P3 FMUL R41, R41, 0.5 ;  /* 0x3f0000002929b820 */ /* 0x000fe20000400000 */
[----:B------:R-:W2:Y:S03]  /*adc0*/  MUFU.EX2 R40, R40 ;  /* 0x0000002800287308 */ /* 0x000ea60000000800 */
[----:B------:R-:W-:Y:S01]  /*add0*/  @!P4 FMUL R44, R44, 0.5 ;  /* 0x3f0000002c2cc820 */ /* 0x000fe20000400000 */
[----:B-1----:R-:W-:-:S04]  /*ade0*/  @!P6 FMUL R47, R47, R47 ;  /* 0x0000002f2f2fe220 */ /* 0x002fc80000400000 */
[----:B------:R-:W1:Y:S01]  /*adf0*/  MUFU.EX2 R41, R41 ;  /* 0x0000002900297308 */ /* 0x000e620000000800 */
[----:B------:R-:W-:Y:S01]  /*ae00*/  FSETP.GEU.AND P6, PT, R50, -126, PT ;  /* 0xc2fc00003200780b */ /* 0x000fe20003fce000 */
[----:B------:R-:W-:-:S06]  /*ae10*/  @!P5 FMUL R45, R45, 0.5 ;  /* 0x3f0000002d2dd820 */ /* 0x000fcc0000400000 */
[----:B------:R-:W3:Y:S01]  /*ae20*/  MUFU.EX2 R44, R44 ;  /* 0x0000002c002c7308 */ /* 0x000ee20000000800 */
[----:B--2---:R-:W-:Y:S01]  /*ae30*/  @!P2 FMUL R40, R40, R40 ;  /* 0x000000282828a220 */ /* 0x004fe20000400000 */
[----:B------:R-:W-:-:S04]  /*ae40*/  FSETP.GEU.AND P2, PT, R31, -126, PT ;  /* 0xc2fc00001f00780b */ /* 0x000fc80003f4e000 */
[----:B------:R-:W-:Y:S02]  /*ae50*/  @!P6 FMUL R50, R50, 0.5 ;  /* 0x3f0000003232e820 */ /* 0x000fe40000400000 */
[----:B------:R-:W2:Y:S01]  /*ae60*/  MUFU.EX2 R45, R45 ;  /* 0x0000002d002d7308 */ /* 0x000ea20000000800 */
[----:B-1----:R-:W-:Y:S01]  /*ae70*/  @!P3 FMUL R41, R41, R41 ;  /* 0x000000292929b220 */ /* 0x002fe20000400000 */
[----:B------:R-:W-:Y:S02]  /*ae80*/  WARPGROUP.DEPBAR.LE gsb0, 0x0 ;  /* 0x00008000000079c5 */ /* 0x000fe40000010000 */
[----:B------:R-:W-:Y:S01]  /*ae90*/  WARPGROUP.ARRIVE ;  /* 0x00000000000079c5 */ /* 0x000fe20000000000 */
[----:B------:R-:W-:Y:S02]  /*aea0*/  FSETP.GEU.AND P3, PT, R51, -126, PT ;  /* 0xc2fc00003300780b */ /* 0x000fe40003f6e000 */
[----:B------:R-:W-:Y:S01]  /*aeb0*/  @!P2 FMUL R31, R31, 0.5 ;  /* 0x3f0000001f1fa820 */ /* 0x000fe20000400000 */
[----:B------:R-:W1:Y:S01]  /*aec0*/  MUFU.EX2 R50, R50 ;  /* 0x0000003200327308 */ /* 0x000e620000000800 */
[----:B---3--:R-:W-:Y:S01]  /*aed0*/  @!P4 FMUL R44, R44, R44 ;  /* 0x0000002c2c2cc220 */ /* 0x008fe20000400000 */
[----:B------:R-:W-:Y:S01]  /*aee0*/  HGMMA.64x32x16.F32.BF16 R152, R36, gdesc[UR32].tnspB, R152, gsb0 ;  /* 0x4060002024987df0 */ /* 0x000fe20008001898 */
[----:B------:R-:W-:-:S05]  /*aef0*/  FSETP.GEU.AND P4, PT, R54, -126, PT ;  /* 0xc2fc00003600780b */ /* 0x000fca0003f8e000 */
[----:B------:R-:W3:Y:S01]  /*af00*/  MUFU.EX2 R31, R31 ;  /* 0x0000001f001f7308 */ /* 0x000ee20000000800 */
[----:B--2---:R-:W-:Y:S01]  /*af10*/  @!P5 FMUL R45, R45, R45 ;  /* 0x0000002d2d2dd220 */ /* 0x004fe20000400000 */
[----:B------:R-:W-:Y:S01]  /*af20*/  @!P3 FMUL R51, R51, 0.5 ;  /* 0x3f0000003333b820 */ /* 0x000fe20000400000 */
[----:B------:R-:W-:-:S05]  /*af30*/  FSETP.GEU.AND P5, PT, R48, -126, PT ;  /* 0xc2fc00003000780b */ /* 0x000fca0003fae000 */
[----:B------:R-:W2:Y:S01]  /*af40*/  MUFU.EX2 R51, R51 ;  /* 0x0000003300337308 */ /* 0x000ea20000000800 */
[----:B-1----:R-:W-:Y:S01]  /*af50*/  @!P6 FMUL R50, R50, R50 ;  /* 0x000000323232e220 */ /* 0x002fe20000400000 */
[----:B------:R-:W-:Y:S01]  /*af60*/  FSETP.GEU.AND P6, PT, R49, -126, PT ;  /* 0xc2fc00003100780b */ /* 0x000fe20003fce000 */
[----:B------:R-:W-:-:S05]  /*af70*/  @!P4 FMUL R54, R54, 0.5 ;  /* 0x3f0000003636c820 */ /* 0x000fca0000400000 */
[----:B------:R-:W-:Y:S01]  /*af80*/  @!P5 FMUL R48, R48, 0.5 ;  /* 0x3f0000003030d820 */ /* 0x000fe20000400000 */
[----:B---3--:R-:W-:Y:S01]  /*af90*/  @!P2 FMUL R31, R31, R31 ;  /* 0x0000001f1f1fa220 */ /* 0x008fe20000400000 */
[C---:B------:R-:W-:Y:S01]  /*afa0*/  FSETP.GEU.AND P2, PT, R52.reuse, -126, PT ;  /* 0xc2fc00003400780b */ /* 0x040fe20003f4e000 */
[----:B------:R-:W1:Y:S04]  /*afb0*/  MUFU.EX2 R54, R54 ;  /* 0x0000003600367308 */ /* 0x000e680000000800 */
[----:B------:R-:W-:Y:S01]  /*afc0*/  @!P6 FMUL R49, R49, 0.5 ;  /* 0x3f0000003131e820 */ /* 0x000fe20000400000 */
[----:B--2---:R-:W-:Y:S01]  /*afd0*/  @!P3 FMUL R51, R51, R51 ;  /* 0x000000333333b220 */ /* 0x004fe20000400000 */
[----:B------:R-:W-:Y:S02]  /*afe0*/  FSETP.GEU.AND P3, PT, R53, -126, PT ;  /* 0xc2fc00003500780b */ /* 0x000fe40003f6e000 */
[----:B------:R-:W2:Y:S04]  /*aff0*/  MUFU.EX2 R48, R48 ;  /* 0x0000003000307308 */ /* 0x000ea80000000800 */
[----:B------:R-:W-:-:S04]  /*b000*/  @!P2 FMUL R52, R52, 0.5 ;  /* 0x3f0000003434a820 */ /* 0x000fc80000400000 */
[----:B------:R-:W3:Y:S01]  /*b010*/  MUFU.EX2 R49, R49 ;  /* 0x0000003100317308 */ /* 0x000ee20000000800 */
[----:B-1----:R-:W-:Y:S01]  /*b020*/  @!P4 FMUL R54, R54, R54 ;  /* 0x000000363636c220 */ /* 0x002fe20000400000 */
[----:B------:R-:W-:Y:S01]  /*b030*/  FSETP.GEU.AND P4, PT, R58, -126, PT ;  /* 0xc2fc00003a00780b */ /* 0x000fe20003f8e000 */
[----:B------:R-:W-:-:S05]  /*b040*/  @!P3 FMUL R53, R53, 0.5 ;  /* 0x3f0000003535b820 */ /* 0x000fca0000400000 */
[----:B------:R-:W1:Y:S01]  /*b050*/  MUFU.EX2 R52, R52 ;  /* 0x0000003400347308 */ /* 0x000e620000000800 */
[----:B------:R-:W-:Y:S02]  /*b060*/  WARPGROUP.DEPBAR.LE gsb0, 0x0 ;  /* 0x00008000000079c5 */ /* 0x000fe40000010000 */
[----:B------:R-:W-:Y:S01]  /*b070*/  WARPGROUP.ARRIVE ;  /* 0x00000000000079c5 */ /* 0x000fe20000000000 */
[----:B--2---:R-:W-:Y:S01]  /*b080*/  @!P5 FMUL R48, R48, R48 ;  /* 0x000000303030d220 */ /* 0x004fe20000400000 */
[----:B------:R-:W-:Y:S02]  /*b090*/  FSETP.GEU.AND P5, PT, R59, -126, PT ;  /* 0xc2fc00003b00780b */ /* 0x000fe40003fae000 */
[----:B------:R-:W-:Y:S01]  /*b0a0*/  @!P4 FMUL R58, R58, 0.5 ;  /* 0x3f0000003a3ac820 */ /* 0x000fe20000400000 */
[----:B------:R-:W2:Y:S01]  /*b0b0*/  MUFU.EX2 R53, R53 ;  /* 0x0000003500357308 */ /* 0x000ea20000000800 */
[----:B------:R-:W-:Y:S01]  /*b0c0*/  HGMMA.64x32x16.F32.BF16 R216, R24, gdesc[UR36].tnspB, R216, gsb0 ;  /* 0x4060002418d87df0 */ /* 0x000fe200080018d8 */
[----:B---3--:R-:W-:Y:S01]  /*b0d0*/  @!P6 FMUL R49, R49, R49 ;  /* 0x000000313131e220 */ /* 0x008fe20000400000 */
[----:B------:R-:W-:-:S05]  /*b0e0*/  FSETP.GEU.AND P6, PT, R62, -126, PT ;  /* 0xc2fc00003e00780b */ /* 0x000fca0003fce000 */
[----:B------:R-:W3:Y:S01]  /*b0f0*/  MUFU.EX2 R58, R58 ;  /* 0x0000003a003a7308 */ /* 0x000ee20000000800 */
[----:B-1----:R-:W-:Y:S01]  /*b100*/  @!P2 FMUL R52, R52, R52 ;  /* 0x000000343434a220 */ /* 0x002fe20000400000 */
[----:B------:R-:W-:Y:S01]  /*b110*/  @!P5 FMUL R59, R59, 0.5 ;  /* 0x3f0000003b3bd820 */ /* 0x000fe20000400000 */
[----:B------:R-:W-:-:S05]  /*b120*/  FSETP.GEU.AND P2, PT, R63, -126, PT ;  /* 0xc2fc00003f00780b */ /* 0x000fca0003f4e000 */
[----:B------:R-:W-:Y:S01]  /*b130*/  @!P6 FMUL R62, R62, 0.5 ;  /* 0x3f0000003e3ee820 */ /* 0x000fe20000400000 */
[----:B--2---:R-:W-:Y:S01]  /*b140*/  @!P3 FMUL R53, R53, R53 ;  /* 0x000000353535b220 */ /* 0x004fe20000400000 */
[----:B------:R-:W1:Y:S01]  /*b150*/  MUFU.EX2 R59, R59 ;  /* 0x0000003b003b7308 */ /* 0x000e620000000800 */
[----:B------:R-:W-:-:S05]  /*b160*/  FSETP.GEU.AND P3, PT, R56, -126, PT ;  /* 0xc2fc00003800780b */ /* 0x000fca0003f6e000 */
[----:B------:R-:W-:Y:S01]  /*b170*/  @!P2 FMUL R63, R63, 0.5 ;  /* 0x3f0000003f3fa820 */ /* 0x000fe20000400000 */
[----:B---3--:R-:W-:Y:S01]  /*b180*/  @!P4 FMUL R58, R58, R58 ;  /* 0x0000003a3a3ac220 */ /* 0x008fe20000400000 */
[----:B------:R-:W2:Y:S01]  /*b190*/  MUFU.EX2 R62, R62 ;  /* 0x0000003e003e7308 */ /* 0x000ea20000000800 */
[----:B------:R-:W-:-:S05]  /*b1a0*/  FSETP.GEU.AND P4, PT, R57, -126, PT ;  /* 0xc2fc00003900780b */ /* 0x000fca0003f8e000 */
[----:B------:R-:W-:Y:S02]  /*b1b0*/  @!P3 FMUL R56, R56, 0.5 ;  /* 0x3f0000003838b820 */ /* 0x000fe40000400000 */
[----:B------:R-:W3:Y:S01]  /*b1c0*/  MUFU.EX2 R63, R63 ;  /* 0x0000003f003f7308 */ /* 0x000ee20000000800 */
[----:B-1----:R-:W-:Y:S01]  /*b1d0*/  @!P5 FMUL R59, R59, R59 ;  /* 0x0000003b3b3bd220 */ /* 0x002fe20000400000 */
[----:B------:R-:W-:-:S04]  /*b1e0*/  FSETP.GEU.AND P5, PT, R60, -126, PT ;  /* 0xc2fc00003c00780b */ /* 0x000fc80003fae000 */
[----:B------:R-:W-:Y:S02]  /*b1f0*/  @!P4 FMUL R57, R57, 0.5 ;  /* 0x3f0000003939c820 */ /* 0x000fe40000400000 */
[----:B------:R-:W1:Y:S01]  /*b200*/  MUFU.EX2 R56, R56 ;  /* 0x0000003800387308 */ /* 0x000e620000000800 */
[----:B--2---:R-:W-:Y:S01]  /*b210*/  @!P6 FMUL R62, R62, R62 ;  /* 0x0000003e3e3ee220 */ /* 0x004fe20000400000 */
[----:B------:R-:W-:-:S05]  /*b220*/  FSETP.GEU.AND P6, PT, R61, -126, PT ;  /* 0xc2fc00003d00780b */ /* 0x000fca0003fce000 */
[----:B------:R-:W-:Y:S01]  /*b230*/  @!P5 FMUL R60, R60, 0.5 ;  /* 0x3f0000003c3cd820 */ /* 0x000fe20000400000 */
[----:B------:R-:W2:Y:S01]  /*b240*/  MUFU.EX2 R57, R57 ;  /* 0x0000003900397308 */ /* 0x000ea20000000800 */
[----:B------:R-:W-:Y:S02]  /*b250*/  WARPGROUP.DEPBAR.LE gsb0, 0x0 ;  /* 0x00008000000079c5 */ /* 0x000fe40000010000 */
[----:B------:R-:W-:Y:S01]  /*b260*/  WARPGROUP.ARRIVE ;  /* 0x00000000000079c5 */ /* 0x000fe20000000000 */
[----:B---3--:R-:W-:Y:S01]  /*b270*/  @!P2 FMUL R63, R63, R63 ;  /* 0x0000003f3f3fa220 */ /* 0x008fe20000400000 */
[----:B------:R-:W-:Y:S02]  /*b280*/  FSETP.GEU.AND P2, PT, R66, -126, PT ;  /* 0xc2fc00004200780b */ /* 0x000fe40003f4e000 */
[----:B------:R-:W-:Y:S01]  /*b290*/  @!P6 FMUL R61, R61, 0.5 ;  /* 0x3f0000003d3de820 */ /* 0x000fe20000400000 */
[----:B------:R-:W3:Y:S01]  /*b2a0*/  MUFU.EX2 R60, R60 ;  /* 0x0000003c003c7308 */ /* 0x000ee20000000800 */
[----:B------:R-:W-:Y:S01]  /*b2b0*/  HGMMA.64x32x16.F32.BF16 R200, R24, gdesc[UR4].tnspB, R200, gsb0 ;  /* 0x4060000418c87df0 */ /* 0x000fe200080018c8 */
[----:B------:R-:W-:Y:S01]  /*b2c0*/  R2UR UR6, R28 ;  /* 0x000000001c0672ca */ /* 0x000fe200000e0000 */
[----:B-1----:R-:W-:Y:S01]  /*b2d0*/  @!P3 FMUL R56, R56, R56 ;  /* 0x000000383838b220 */ /* 0x002fe20000400000 */
[----:B------:R-:W-:-:S02]  /*b2e0*/  R2UR UR7, R29 ;  /* 0x000000001d0772ca */ /* 0x000fc400000e0000 */
[----:B------:R-:W-:Y:S02]  /*b2f0*/  IADD3 R28, R246, 0xc80, RZ ;  /* 0x00000c80f61c7810 */ /* 0x000fe40007ffe0ff */
[----:B------:R-:W-:Y:S01]  /*b300*/  MOV R29, 0x80000020 ;  /* 0x80000020001d7802 */ /* 0x000fe20000000f00 */
[----:B------:R-:W1:Y:S01]  /*b310*/  MUFU.EX2 R61, R61 ;  /* 0x0000003d003d7308 */ /* 0x000e620000000800 */
[----:B--2---:R-:W-:Y:S01]  /*b320*/  @!P4 FMUL R57, R57, R57 ;  /* 0x000000393939c220 */ /* 0x004fe20000400000 */
[----:B------:R-:W-:Y:S01]  /*b330*/  FSETP.GEU.AND P3, PT, R67, -126, PT ;  /* 0xc2fc00004300780b */ /* 0x000fe20003f6e000 */
[----:B------:R-:W-:Y:S01]  /*b340*/  @!P2 FMUL R66, R66, 0.5 ;  /* 0x3f0000004242a820 */ /* 0x000fe20000400000 */
[----:B------:R-:W-:Y:S01]  /*b350*/  FSETP.GEU.AND P4, PT, R70, -126, PT ;  /* 0xc2fc00004600780b */ /* 0x000fe20003f8e000 */
[----:B---3--:R-:W-:-:S04]  /*b360*/  @!P5 FMUL R60, R60, R60 ;  /* 0x0000003c3c3cd220 */ /* 0x008fc80000400000 */
[----:B------:R-:W2:Y:S01]  /*b370*/  MUFU.EX2 R66, R66 ;  /* 0x0000004200427308 */ /* 0x000ea20000000800 */
[----:B------:R-:W-:-:S05]  /*b380*/  FSETP.GEU.AND P5, PT, R71, -126, PT ;  /* 0xc2fc00004700780b */ /* 0x000fca0003fae000 */
[----:B------:R-:W-:Y:S01]  /*b390*/  @!P3 FMUL R67, R67, 0.5 ;  /* 0x3f0000004343b820 */ /* 0x000fe20000400000 */
[----:B-1----:R-:W-:Y:S01]  /*b3a0*/  @!P6 FMUL R61, R61, R61 ;  /* 0x0000003d3d3de220 */ /* 0x002fe20000400000 */
[----:B------:R-:W-:Y:S01]  /*b3b0*/  @!P4 FMUL R70, R70, 0.5 ;  /* 0x3f0000004646c820 */ /* 0x000fe20000400000 */
[----:B------:R-:W-:-:S03]  /*b3c0*/  FSETP.GEU.AND P6, PT, R64, -126, PT ;  /* 0xc2fc00004000780b */ /* 0x000fc60003fce000 */
[----:B------:R-:W1:Y:S02]  /*b3d0*/  MUFU.EX2 R67, R67 ;  /* 0x0000004300437308 */ /* 0x000e640000000800 */
[----:B------:R-:W-:Y:S01]  /*b3e0*/  @!P5 FMUL R71, R71, 0.5 ;  /* 0x3f0000004747d820 */ /* 0x000fe20000400000 */
[----:B--2---:R-:W-:Y:S01]  /*b3f0*/  @!P2 FMUL R66, R66, R66 ;  /* 0x000000424242a220 */ /* 0x004fe20000400000 */
[----:B------:R-:W-:-:S04]  /*b400*/  FSETP.GEU.AND P2, PT, R65, -126, PT ;  /* 0xc2fc00004100780b */ /* 0x000fc80003f4e000 */
[----:B------:R-:W2:Y:S02]  /*b410*/  MUFU.EX2 R70, R70 ;  /* 0x0000004600467308 */ /* 0x000ea40000000800 */
[----:B------:R-:W-:-:S06]  /*b420*/  @!P6 FMUL R64, R64, 0.5 ;  /* 0x3f0000004040e820 */ /* 0x000fcc0000400000 */
[----:B------:R-:W3:Y:S01]  /*b430*/  MUFU.EX2 R71, R71 ;  /* 0x0000004700477308 */ /* 0x000ee20000000800 */
[----:B-1----:R-:W-:Y:S01]  /*b440*/  @!P3 FMUL R67, R67, R67 ;  /* 0x000000434343b220 */ /* 0x002fe20000400000 */
[----:B------:R-:W-:Y:S01]  /*b450*/  FSETP.GEU.AND P3, PT, R68, -126, PT ;  /* 0xc2fc00004400780b */ /* 0x000fe20003f6e000 */
[----:B------:R-:W-:Y:S01]  /*b460*/  @!P2 FMUL R65, R65, 0.5 ;  /* 0x3f0000004141a820 */ /* 0x000fe20000400000 */
[----:B------:R-:W-:Y:S02]  /*b470*/  WARPGROUP.DEPBAR.LE gsb0, 0x0 ;  /* 0x00008000000079c5 */ /* 0x000fe40000010000 */
[----:B------:R-:W-:Y:S02]  /*b480*/  WARPGROUP.ARRIVE ;  /* 0x00000000000079c5 */ /* 0x000fe40000000000 */
[----:B------:R-:W1:Y:S01]  /*b490*/  MUFU.EX2 R64, R64 ;  /* 0x0000004000407308 */ /* 0x000e620000000800 */
[----:B--2---:R-:W-:Y:S01]  /*b4a0*/  @!P4 FMUL R70, R70, R70 ;  /* 0x000000464646c220 */ /* 0x004fe20000400000 */
[----:B------:R-:W-:-:S02]  /*b4b0*/  FSETP.GEU.AND P4, PT, R69, -126, PT ;  /* 0xc2fc00004500780b */ /* 0x000fc40003f8e000 */
[----:B------:R-:W-:Y:S03]  /*b4c0*/  HGMMA.64x32x16.F32.BF16 R184, R24, gdesc[UR8].tnspB, R184, gsb0 ;  /* 0x4060000818b87df0 */ /* 0x000fe600080018b8 */
[----:B------:R-:W-:Y:S01]  /*b4d0*/  @!P3 FMUL R68, R68, 0.5 ;  /* 0x3f0000004444b820 */ /* 0x000fe20000400000 */
[----:B------:R-:W2:Y:S01]  /*b4e0*/  MUFU.EX2 R65, R65 ;  /* 0x0000004100417308 */ /* 0x000ea20000000800 */
[----:B---3--:R-:W-:Y:S01]  /*b4f0*/  @!P5 FMUL R71, R71, R71 ;  /* 0x000000474747d220 */ /* 0x008fe20000400000 */
[----:B------:R-:W-:-:S05]  /*b500*/  FSETP.GEU.AND P5, PT, R74, -126, PT ;  /* 0xc2fc00004a00780b */ /* 0x000fca0003fae000 */
[----:B------:R-:W-:Y:S01]  /*b510*/  @!P4 FMUL R69, R69, 0.5 ;  /* 0x3f0000004545c820 */ /* 0x000fe20000400000 */
[----:B------:R-:W3:Y:S01]  /*b520*/  MUFU.EX2 R68, R68 ;  /* 0x0000004400447308 */ /* 0x000ee20000000800 */
[----:B-1----:R-:W-:Y:S01]  /*b530*/  @!P6 FMUL R64, R64, R64 ;  /* 0x000000404040e220 */ /* 0x002fe20000400000 */
[----:B------:R-:W-:-:S05]  /*b540*/  FSETP.GEU.AND P6, PT, R75, -126, PT ;  /* 0xc2fc00004b00780b */ /* 0x000fca0003fce000 */
[----:B------:R-:W-:Y:S01]  /*b550*/  @!P5 FMUL R74, R74, 0.5 ;  /* 0x3f0000004a4ad820 */ /* 0x000fe20000400000 */
[----:B------:R-:W1:Y:S01]  /*b560*/  MUFU.EX2 R69, R69 ;  /* 0x0000004500457308 */ /* 0x000e620000000800 */
        /* <DEDUP_REMOVED lines=13> */
[----:B------:R-:W-:Y:S01]  /*b640*/  FSETP.GEU.AND P5, PT, R73, -126, PT ;  /* 0xc2fc00004900780b */ /* 0x000fe20003fae000 */
[----:B------:R-:W-:Y:S02]  /*b650*/  WARPGROUP.DEPBAR.LE gsb0, 0x0 ;  /* 0x00008000000079c5 */ /* 0x000fe40000010000 */
[----:B------:R-:W-:Y:S01]  /*b660*/  WARPGROUP.ARRIVE ;  /* 0x00000000000079c5 */ /* 0x000fe20000000000 */
[----:B---3--:R-:W-:Y:S01]  /*b670*/  @!P6 FMUL R75, R75, R75 ;  /* 0x0000004b4b4be220 */ /* 0x008fe20000400000 */
[----:B------:R-:W-:Y:S01]  /*b680*/  FSETP.GEU.AND P6, PT, R76, -126, PT ;  /* 0xc2fc00004c00780b */ /* 0x000fe20003fce000 */
[----:B------:R-:W-:Y:S01]  /*b690*/  @!P4 FMUL R72, R72, 0.5 ;  /* 0x3f0000004848c820 */ /* 0x000fe20000400000 */
[----:B------:R-:W2:Y:S02]  /*b6a0*/  MUFU.EX2 R79, R79 ;  /* 0x0000004f004f7308 */ /* 0x000ea40000000800 */
[----:B------:R-:W-:Y:S04]  /*b6b0*/  HGMMA.64x32x16.F32.BF16 R168, R24, gdesc[UR16].tnspB, R168, gsb0 ;  /* 0x4060001018a87df0 */ /* 0x000fe800080018a8 */
[----:B------:R-:W-:Y:S01]  /*b6c0*/  @!P5 FMUL R73, R73, 0.5 ;  /* 0x3f0000004949d820 */ /* 0x000fe20000400000 */
[----:B-1----:R-:W-:Y:S01]  /*b6d0*/  @!P2 FMUL R78, R78, R78 ;  /* 0x0000004e4e4ea220 */ /* 0x002fe20000400000 */
[----:B------:R-:W-:Y:S01]  /*b6e0*/  FSETP.GEU.AND P2, PT, R77, -126, PT ;  /* 0xc2fc00004d00780b */ /* 0x000fe20003f4e000 */
[----:B------:R-:W1:Y:S02]  /*b6f0*/  MUFU.EX2 R72, R72 ;  /* 0x0000004800487308 */ /* 0x000e640000000800 */
[----:B------:R-:W-:-:S06]  /*b700*/  @!P6 FMUL R76, R76, 0.5 ;  /* 0x3f0000004c4ce820 */ /* 0x000fcc0000400000 */
[----:B------:R-:W3:Y:S01]  /*b710*/  MUFU.EX2 R73, R73 ;  /* 0x0000004900497308 */ /* 0x000ee20000000800 */
[----:B--2---:R-:W-:-:S03]  /*b720*/  @!P3 FMUL R79, R79, R79 ;  /* 0x0000004f4f4fb220 */ /* 0x004fc60000400000 */
[----:B------:R-:W-:Y:S01]  /*b730*/  @!P2 FMUL R77, R77, 0.5 ;  /* 0x3f0000004d4da820 */ /* 0x000fe20000400000 */
[----:B------:R-:W-:-:S03]  /*b740*/  FSETP.GEU.AND P3, PT, R82, -126, PT ;  /* 0xc2fc00005200780b */ /* 0x000fc60003f6e000 */
[----:B------:R-:W2:Y:S01]  /*b750*/  MUFU.EX2 R76, R76 ;  /* 0x0000004c004c7308 */ /* 0x000ea20000000800 */
[----:B-1----:R-:W-:Y:S01]  /*b760*/  @!P4 FMUL R72, R72, R72 ;  /* 0x000000484848c220 */ /* 0x002fe20000400000 */
[----:B------:R-:W-:-:S06]  /*b770*/  FSETP.GEU.AND P4, PT, R83, -126, PT ;  /* 0xc2fc00005300780b */ /* 0x000fcc0003f8e000 */
[----:B------:R-:W1:Y:S01]  /*b780*/  MUFU.EX2 R77, R77 ;  /* 0x0000004d004d7308 */ /* 0x000e620000000800 */
[----:B---3--:R-:W-:Y:S01]  /*b790*/  @!P5 FMUL R73, R73, R73 ;  /* 0x000000494949d220 */ /* 0x008fe20000400000 */
[----:B------:R-:W-:Y:S01]  /*b7a0*/  FSETP.GEU.AND P5, PT, R86, -126, PT ;  /* 0xc2fc00005600780b */ /* 0x000fe20003fae000 */
[----:B------:R-:W-:-:S04]  /*b7b0*/  @!P3 FMUL R82, R82, 0.5 ;  /* 0x3f0000005252b820 */ /* 0x000fc80000400000 */
[----:B------:R-:W-:Y:S01]  /*b7c0*/  @!P4 FMUL R83, R83, 0.5 ;  /* 0x3f0000005353c820 */ /* 0x000fe20000400000 */
[----:B--2---:R-:W-:Y:S01]  /*b7d0*/  @!P6 FMUL R76, R76, R76 ;  /* 0x0000004c4c4ce220 */ /* 0x004fe20000400000 */
[----:B------:R-:W2:Y:S01]  /*b7e0*/  MUFU.EX2 R82, R82 ;  /* 0x0000005200527308 */ /* 0x000ea20000000800 */
[----:B------:R-:W-:-:S05]  /*b7f0*/  FSETP.GEU.AND P6, PT, R87, -126, PT ;  /* 0xc2fc00005700780b */ /* 0x000fca0003fce000 */
[----:B------:R-:W-:Y:S01]  /*b800*/  @!P5 FMUL R86, R86, 0.5 ;  /* 0x3f0000005656d820 */ /* 0x000fe20000400000 */
[----:B-1----:R-:W-:Y:S01]  /*b810*/  @!P2 FMUL R77, R77, R77 ;  /* 0x0000004d4d4da220 */ /* 0x002fe20000400000 */
[----:B------:R-:W1:Y:S01]  /*b820*/  MUFU.EX2 R83, R83 ;  /* 0x0000005300537308 */ /* 0x000e620000000800 */
[----:B------:R-:W-:Y:S01]  /*b830*/  FSETP.GEU.AND P2, PT, R80, -126, PT ;  /* 0xc2fc00005000780b */ /* 0x000fe20003f4e000 */
[----:B------:R-:W-:Y:S02]  /*b840*/  WARPGROUP.DEPBAR.LE gsb0, 0x0 ;  /* 0x00008000000079c5 */ /* 0x000fe40000010000 */
[----:B------:R-:W-:Y:S02]  /*b850*/  WARPGROUP.ARRIVE ;  /* 0x00000000000079c5 */ /* 0x000fe40000000000 */
[----:B------:R-:W-:Y:S02]  /*b860*/  @!P6 FMUL R87, R87, 0.5 ;  /* 0x3f0000005757e820 */ /* 0x000fe40000400000 */
[----:B------:R-:W3:Y:S01]  /*b870*/  MUFU.EX2 R86, R86 ;  /* 0x0000005600567308 */ /* 0x000ee20000000800 */
[----:B--2---:R-:W-:Y:S01]  /*b880*/  @!P3 FMUL R82, R82, R82 ;  /* 0x000000525252b220 */ /* 0x004fe20000400000 */
[----:B------:R-:W-:Y:S01]  /*b890*/  HGMMA.64x32x16.F32.BF16 R152, R24, gdesc[UR24].tnspB, R152, gsb0 ;  /* 0x4060001818987df0 */ /* 0x000fe20008001898 */
[----:B------:R-:W-:Y:S01]  /*b8a0*/  R2UR UR26, R28 ;  /* 0x000000001c1a72ca */ /* 0x000fe200000e0000 */
[----:B------:R-:W-:Y:S01]  /*b8b0*/  FADD R28, R23, R40 ;  /* 0x00000028171c7221 */ /* 0x000fe20000000000 */
[----:B------:R-:W-:Y:S01]  /*b8c0*/  R2UR UR27, R29 ;  /* 0x000000001d1b72ca */ /* 0x000fe200000e0000 */
[----:B------:R-:W-:Y:S01]  /*b8d0*/  @!P2 FMUL R80, R80, 0.5 ;  /* 0x3f0000005050a820 */ /* 0x000fe20000400000 */
[----:B------:R-:W-:Y:S01]  /*b8e0*/  MOV R29, 0x80000020 ;  /* 0x80000020001d7802 */ /* 0x000fe20000000f00 */
[----:B------:R-:W2:Y:S01]  /*b8f0*/  MUFU.EX2 R87, R87 ;  /* 0x0000005700577308 */ /* 0x000ea20000000800 */
[----:B-1----:R-:W-:Y:S01]  /*b900*/  @!P4 FMUL R83, R83, R83 ;  /* 0x000000535353c220 */ /* 0x002fe20000400000 */
[----:B------:R-:W-:-:S02]  /*b910*/  FSETP.GEU.AND P3, PT, R81, -126, PT ;  /* 0xc2fc00005100780b */ /* 0x000fc40003f6e000 */
[----:B------:R-:W-:-:S04]  /*b920*/  FSETP.GEU.AND P4, PT, R84, -126, PT ;  /* 0xc2fc00005400780b */ /* 0x000fc80003f8e000 */
[----:B------:R-:W1:Y:S01]  /*b930*/  MUFU.EX2 R80, R80 ;  /* 0x0000005000507308 */ /* 0x000e620000000800 */
[----:B---3--:R-:W-:Y:S01]  /*b940*/  @!P5 FMUL R86, R86, R86 ;  /* 0x000000565656d220 */ /* 0x008fe20000400000 */
[----:B------:R-:W-:-:S05]  /*b950*/  FSETP.GEU.AND P5, PT, R85, -126, PT ;  /* 0xc2fc00005500780b */ /* 0x000fca0003fae000 */
[----:B------:R-:W-:Y:S02]  /*b960*/  @!P3 FMUL R81, R81, 0.5 ;  /* 0x3f0000005151b820 */ /* 0x000fe40000400000 */
[----:B------:R-:W-:Y:S01]  /*b970*/  @!P4 FMUL R84, R84, 0.5 ;  /* 0x3f0000005454c820 */ /* 0x000fe20000400000 */
[----:B--2---:R-:W-:Y:S01]  /*b980*/  @!P6 FMUL R87, R87, R87 ;  /* 0x000000575757e220 */ /* 0x004fe20000400000 */
[----:B------:R-:W-:Y:S02]  /*b990*/  FSETP.GEU.AND P6, PT, R90, -126, PT ;  /* 0xc2fc00005a00780b */ /* 0x000fe40003fce000 */
[----:B------:R-:W2:Y:S02]  /*b9a0*/  MUFU.EX2 R81, R81 ;  /* 0x0000005100517308 */ /* 0x000ea40000000800 */
[----:B------:R-:W-:Y:S01]  /*b9b0*/  @!P5 FMUL R85, R85, 0.5 ;  /* 0x3f0000005555d820 */ /* 0x000fe20000400000 */
[----:B-1----:R-:W-:Y:S01]  /*b9c0*/  @!P2 FMUL R80, R80, R80 ;  /* 0x000000505050a220 */ /* 0x002fe20000400000 */
[----:B------:R-:W-:-:S04]  /*b9d0*/  FSETP.GEU.AND P2, PT, R91, -126, PT ;  /* 0xc2fc00005b00780b */ /* 0x000fc80003f4e000 */
[----:B------:R-:W1:Y:S03]  /*b9e0*/  MUFU.EX2 R84, R84 ;  /* 0x0000005400547308 */ /* 0x000e660000000800 */
[----:B------:R-:W-:-:S05]  /*b9f0*/  @!P6 FMUL R90, R90, 0.5 ;  /* 0x3f0000005a5ae820 */ /* 0x000fca0000400000 */
[----:B------:R-:W3:Y:S01]  /*ba00*/  MUFU.EX2 R85, R85 ;  /* 0x0000005500557308 */ /* 0x000ee20000000800 */
[----:B--2---:R-:W-:Y:S01]  /*ba10*/  @!P3 FMUL R81, R81, R81 ;  /* 0x000000515151b220 */ /* 0x004fe20000400000 */
[----:B------:R-:W-:Y:S01]  /*ba20*/  FSETP.GEU.AND P3, PT, R94, -126, PT ;  /* 0xc2fc00005e00780b */ /* 0x000fe20003f6e000 */
[----:B------:R-:W-:Y:S01]  /*ba30*/  @!P2 FMUL R91, R91, 0.5 ;  /* 0x3f0000005b5ba820 */ /* 0x000fe20000400000 */
[----:B------:R-:W-:Y:S02]  /*ba40*/  WARPGROUP.DEPBAR.LE gsb0, 0x0 ;  /* 0x00008000000079c5 */ /* 0x000fe40000010000 */
[----:B------:R-:W-:Y:S01]  /*ba50*/  IADD3 R24, R246, 0x480, RZ ;  /* 0x00000480f6187810 */ /* 0x000fe20007ffe0ff */
[----:B------:R-:W-:Y:S01]  /*ba60*/  IMAD.MOV.U32 R27, RZ, RZ, -0x7fffffe0 ;  /* 0x80000020ff1b7424 */ /* 0x000fe200078e00ff */
[----:B------:R-:W-:Y:S01]  /*ba70*/  MOV R25, 0x80000020 ;  /* 0x8000002000197802 */ /* 0x000fe20000000f00 */
[----:B-1----:R-:W-:Y:S01]  /*ba80*/  @!P4 FMUL R84, R84, R84 ;  /* 0x000000545454c220 */ /* 0x002fe20000400000 */
[----:B------:R-:W-:Y:S01]  /*ba90*/  R2UR UR10, R24 ;  /* 0x00000000180a72ca */ /* 0x000fe200000e0000 */
[----:B------:R-:W1:Y:S01]  /*baa0*/  MUFU.EX2 R90, R90 ;  /* 0x0000005a005a7308 */ /* 0x000e620000000800 */
[----:B------:R-:W-:-:S03]  /*bab0*/  R2UR UR11, R25 ;  /* 0x00000000190b72ca */ /* 0x000fc600000e0000 */
[----:B------:R-:W-:Y:S01]  /*bac0*/  @!P3 FMUL R94, R94, 0.5 ;  /* 0x3f0000005e5eb820 */ /* 0x000fe20000400000 */
[C---:B------:R-:W-:Y:S01]  /*bad0*/  IADD3 R26, R246.reuse, 0x880, RZ ;  /* 0x00000880f61a7810 */ /* 0x040fe20007ffe0ff */
[----:B---3--:R-:W-:Y:S01]  /*bae0*/  @!P5 FMUL R85, R85, R85 ;  /* 0x000000555555d220 */ /* 0x008fe20000400000 */
[----:B------:R-:W-:Y:S02]  /*baf0*/  IADD3 R24, R246, 0x1080, RZ ;  /* 0x00001080f6187810 */ /* 0x000fe40007ffe0ff */
[----:B------:R-:W-:Y:S01]  /*bb00*/  MOV R25, 0x80000020 ;  /* 0x8000002000197802 */ /* 0x000fe20000000f00 */
[----:B------:R-:W2:Y:S01]  /*bb10*/  MUFU.EX2 R91, R91 ;  /* 0x0000005b005b7308 */ /* 0x000ea20000000800 */
[----:B------:R-:W-:Y:S02]  /*bb20*/  R2UR UR18, R26 ;  /* 0x000000001a1272ca */ /* 0x000fe400000e0000 */
[----:B------:R-:W-:Y:S02]  /*bb30*/  R2UR UR19, R27 ;  /* 0x000000001b1372ca */ /* 0x000fe400000e0000 */
[----:B------:R-:W-:-:S02]  /*bb40*/  R2UR UR34, R24 ;  /* 0x00000000182272ca */ /* 0x000fc400000e0000 */
[----:B------:R-:W-:Y:S01]  /*bb50*/  R2UR UR35, R25 ;  /* 0x00000000192372ca */ /* 0x000fe200000e0000 */
[----:B------:R-:W3:Y:S01]  /*bb60*/  MUFU.EX2 R94, R94 ;  /* 0x0000005e005e7308 */ /* 0x000ee20000000800 */
[----:B------:R-:W-:Y:S01]  /*bb70*/  F2FP.BF16.F32.PACK_AB R25, R43, R42 ;  /* 0x0000002a2b19723e */ /* 0x000fe200000010ff */
[----:B------:R-:W-:Y:S01]  /*bb80*/  FADD R43, R30, R43 ;  /* 0x0000002b1e2b7221 */ /* 0x000fe20000000000 */
[----:B------:R-:W-:Y:S01]  /*bb90*/  F2FP.BF16.F32.PACK_AB R24, R41, R40 ;  /* 0x000000282918723e */ /* 0x000fe200000010ff */
[----:B------:R-:W-:Y:S01]  /*bba0*/  FADD R41, R28, R41 ;  /* 0x000000291c297221 */ /* 0x000fe20000000000 */
[----:B------:R-:W-:Y:S01]  /*bbb0*/  F2FP.BF16.F32.PACK_AB R27, R47, R46 ;  /* 0x0000002e2f1b723e */ /* 0x000fe200000010ff */
[----:B------:R-:W-:Y:S01]  /*bbc0*/  FADD R46, R43, R46 ;  /* 0x0000002e2b2e7221 */ /* 0x000fe20000000000 */
[----:B------:R-:W-:Y:S01]  /*bbd0*/  F2FP.BF16.F32.PACK_AB R26, R45, R44 ;  /* 0x0000002c2d1a723e */ /* 0x000fe200000010ff */
[----:B-1----:R-:W-:Y:S01]  /*bbe0*/  @!P6 FMUL R90, R90, R90 ;  /* 0x0000005a5a5ae220 */ /* 0x002fe20000400000 */
[----:B------:R-:W-:Y:S01]  /*bbf0*/  IADD3 R28, R246, 0xcc0, RZ ;  /* 0x00000cc0f61c7810 */ /* 0x000fe20007ffe0ff */
[----:B------:R-:W-:Y:S01]  /*bc00*/  FADD R47, R46, R47 ;  /* 0x0000002f2e2f7221 */ /* 0x000fe20000000000 */
[----:B------:R-:W-:Y:S01]  /*bc10*/  WARPGROUP.ARRIVE ;  /* 0x00000000000079c5 */ /* 0x000fe20000000000 */
[----:B--2---:R-:W-:Y:S01]  /*bc20*/  @!P2 FMUL R91, R91, R91 ;  /* 0x0000005b5b5ba220 */ /* 0x004fe20000400000 */
[----:B------:R-:W-:Y:S01]  /*bc30*/  FSETP.GEU.AND P4, PT, R95, -126, PT ;  /* 0xc2fc00005f00780b */ /* 0x000fe20003f8e000 */
[----:B------:R-:W-:Y:S01]  /*bc40*/  FADD R44, R41, R44 ;  /* 0x0000002c292c7221 */ /* 0x000fe20000000000 */
[----:B------:R-:W-:-:S02]  /*bc50*/  FSETP.GEU.AND P5, PT, R88, -126, PT ;  /* 0xc2fc00005800780b */ /* 0x000fc40003fae000 */
[----:B------:R-:W-:Y:S01]  /*bc60*/  HGMMA.64x32x16.F32.BF16 R216, R24, gdesc[UR4].tnspB, R216, gsb0 ;  /* 0x4060000418d87df0 */ /* 0x000fe200080018d8 */
[----:B---3--:R-:W-:Y:S01]  /*bc70*/  @!P3 FMUL R94, R94, R94 ;  /* 0x0000005e5e5eb220 */ /* 0x008fe20000400000 */
[----:B------:R-:W-:Y:S01]  /*bc80*/  FSETP.GEU.AND P6, PT, R89, -126, PT ;  /* 0xc2fc00005900780b */ /* 0x000fe20003fce000 */
[----:B------:R-:W-:Y:S01]  /*bc90*/  FADD R45, R44, R45 ;  /* 0x0000002d2c2d7221 */ /* 0x000fe20000000000 */
[----:B------:R-:W-:Y:S02]  /*bca0*/  FSETP.GEU.AND P2, PT, R92, -126, PT ;  /* 0xc2fc00005c00780b */ /* 0x000fe40003f4e000 */
[----:B------:R-:W-:-:S03]  /*bcb0*/  FSETP.GEU.AND P3, PT, R93, -126, PT ;  /* 0xc2fc00005d00780b */ /* 0x000fc60003f6e000 */
[----:B------:R-:W-:Y:S02]  /*bcc0*/  @!P4 FMUL R95, R95, 0.5 ;  /* 0x3f0000005f5fc820 */ /* 0x000fe40000400000 */
[----:B------:R-:W-:-:S04]  /*bcd0*/  @!P5 FMUL R88, R88, 0.5 ;  /* 0x3f0000005858d820 */ /* 0x000fc80000400000 */
[----:B------:R-:W-:Y:S01]  /*bce0*/  @!P6 FMUL R89, R89, 0.5 ;  /* 0x3f0000005959e820 */ /* 0x000fe20000400000 */
[----:B------:R-:W1:Y:S01]  /*bcf0*/  MUFU.EX2 R95, R95 ;  /* 0x0000005f005f7308 */ /* 0x000e620000000800 */
[----:B------:R-:W-:Y:S02]  /*bd00*/  @!P2 FMUL R92, R92, 0.5 ;  /* 0x3f0000005c5ca820 */ /* 0x000fe40000400000 */
[----:B------:R-:W-:-:S05]  /*bd10*/  @!P3 FMUL R93, R93, 0.5 ;  /* 0x3f0000005d5db820 */ /* 0x000fca0000400000 */
[----:B------:R-:W2:Y:S08]  /*bd20*/  MUFU.EX2 R88, R88 ;  /* 0x0000005800587308 */ /* 0x000eb00000000800 */
[----:B------:R-:W3:Y:S01]  /*bd30*/  MUFU.EX2 R89, R89 ;  /* 0x0000005900597308 */ /* 0x000ee20000000800 */
[----:B-1----:R-:W-:Y:S01]  /*bd40*/  @!P4 FMUL R95, R95, R95 ;  /* 0x0000005f5f5fc220 */ /* 0x002fe20000400000 */
[----:B------:R-:W-:-:S06]  /*bd50*/  FSETP.GEU.AND P4, PT, R98, -126, PT ;  /* 0xc2fc00006200780b */ /* 0x000fcc0003f8e000 */
[----:B------:R-:W1:Y:S01]  /*bd60*/  MUFU.EX2 R92, R92 ;  /* 0x0000005c005c7308 */ /* 0x000e620000000800 */
[----:B--2---:R-:W-:Y:S01]  /*bd70*/  @!P5 FMUL R88, R88, R88 ;  /* 0x000000585858d220 */ /* 0x004fe20000400000 */
[----:B------:R-:W-:-:S05]  /*bd80*/  FSETP.GEU.AND P5, PT, R99, -126, PT ;  /* 0xc2fc00006300780b */ /* 0x000fca0003fae000 */
[----:B------:R-:W-:Y:S01]  /*bd90*/  @!P4 FMUL R98, R98, 0.5 ;  /* 0x3f0000006262c820 */ /* 0x000fe20000400000 */
[----:B------:R-:W2:Y:S01]  /*bda0*/  MUFU.EX2 R93, R93 ;  /* 0x0000005d005d7308 */ /* 0x000ea20000000800 */
[----:B---3--:R-:W-:Y:S01]  /*bdb0*/  @!P6 FMUL R89, R89, R89 ;  /* 0x000000595959e220 */ /* 0x008fe20000400000 */
[----:B------:R-:W-:Y:S02]  /*bdc0*/  WARPGROUP.DEPBAR.LE gsb0, 0x0 ;  /* 0x00008000000079c5 */ /* 0x000fe40000010000 */
[----:B------:R-:W-:Y:S01]  /*bdd0*/  WARPGROUP.ARRIVE ;  /* 0x00000000000079c5 */ /* 0x000fe20000000000 */
[----:B------:R-:W-:Y:S02]  /*bde0*/  FSETP.GEU.AND P6, PT, R102, -126, PT ;  /* 0xc2fc00006600780b */ /* 0x000fe40003fce000 */
[----:B------:R-:W-:Y:S01]  /*bdf0*/  @!P5 FMUL R99, R99, 0.5 ;  /* 0x3f0000006363d820 */ /* 0x000fe20000400000 */
[----:B------:R-:W3:Y:S01]  /*be00*/  MUFU.EX2 R98, R98 ;  /* 0x0000006200627308 */ /* 0x000ee20000000800 */
[----:B-1----:R-:W-:Y:S01]  /*be10*/  @!P2 FMUL R92, R92, R92 ;  /* 0x0000005c5c5ca220 */ /* 0x002fe20000400000 */
[----:B------:R-:W-:Y:S01]  /*be20*/  HGMMA.64x32x16.F32.BF16 R200, R24, gdesc[UR8].tnspB, R200, gsb0 ;  /* 0x4060000818c87df0 */ /* 0x000fe200080018c8 */
[----:B------:R-:W-:-:S05]  /*be30*/  FSETP.GEU.AND P2, PT, R103, -126, PT ;  /* 0xc2fc00006700780b */ /* 0x000fca0003f4e000 */
[----:B------:R-:W1:Y:S01]  /*be40*/  MUFU.EX2 R99, R99 ;  /* 0x0000006300637308 */ /* 0x000e620000000800 */
[----:B--2---:R-:W-:Y:S01]  /*be50*/  @!P3 FMUL R93, R93, R93 ;  /* 0x0000005d5d5db220 */ /* 0x004fe20000400000 */
[----:B------:R-:W-:Y:S01]  /*be60*/  @!P6 FMUL R102, R102, 0.5 ;  /* 0x3f0000006666e820 */ /* 0x000fe20000400000 */
[----:B------:R-:W-:-:S05]  /*be70*/  FSETP.GEU.AND P3, PT, R96, -126, PT ;  /* 0xc2fc00006000780b */ /* 0x000fca0003f6e000 */
[----:B------:R-:W2:Y:S01]  /*be80*/  MUFU.EX2 R102, R102 ;  /* 0x0000006600667308 */ /* 0x000ea20000000800 */
[----:B---3--:R-:W-:Y:S01]  /*be90*/  @!P4 FMUL R98, R98, R98 ;  /* 0x000000626262c220 */ /* 0x008fe20000400000 */
[----:B------:R-:W-:Y:S01]  /*bea0*/  FSETP.GEU.AND P4, PT, R97, -126, PT ;  /* 0xc2fc00006100780b */ /* 0x000fe20003f8e000 */
[----:B------:R-:W-:-:S05]  /*beb0*/  @!P2 FMUL R103, R103, 0.5 ;  /* 0x3f0000006767a820 */ /* 0x000fca0000400000 */
[----:B------:R-:W-:Y:S01]  /*bec0*/  @!P3 FMUL R96, R96, 0.5 ;  /* 0x3f0000006060b820 */ /* 0x000fe20000400000 */
[----:B-1----:R-:W-:Y:S01]  /*bed0*/  @!P5 FMUL R99, R99, R99 ;  /* 0x000000636363d220 */ /* 0x002fe20000400000 */
[----:B------:R-:W-:Y:S01]  /*bee0*/  FSETP.GEU.AND P5, PT, R100, -126, PT ;  /* 0xc2fc00006400780b */ /* 0x000fe20003fae000 */
        /* <DEDUP_REMOVED lines=50> */
[----:B------:R-:W-:Y:S01]  /*c210*/  FADD R28, R47, R50 ;  /* 0x000000322f1c7221 */ /* 0x000fe20000000000 */
[----:B------:R-:W-:Y:S01]  /*c220*/  R2UR UR27, R29 ;  /* 0x000000001d1b72ca */ /* 0x000fe200000e0000 */
[----:B-1----:R-:W-:Y:S01]  /*c230*/  @!P6 FMUL R104, R104, R104 ;  /* 0x000000686868e220 */ /* 0x002fe20000400000 */
[----:B------:R-:W-:Y:S01]  /*c240*/  MOV R29, 0x80000020 ;  /* 0x80000020001d7802 */ /* 0x000fe20000000f00 */
[----:B------:R-:W-:Y:S01]  /*c250*/  FADD R28, R28, R31 ;  /* 0x0000001f1c1c7221 */ /* 0x000fe20000000000 */
        /* <DEDUP_REMOVED lines=23> */
[----:B------:R-:W-:Y:S01]  /*c3d0*/  WARPGROUP.ARRIVE ;  /* 0x00000000000079c5 */ /* 0x000fe20000000000 */
[----:B--2---:R-:W-:Y:S01]  /*c3e0*/  @!P2 FMUL R118, R118, R118 ;  /* 0x000000767676a220 */ /* 0x004fe20000400000 */
[----:B------:R-:W-:Y:S01]  /*c3f0*/  FSETP.GEU.AND P2, PT, R117, -126, PT ;  /* 0xc2fc00007500780b */ /* 0x000fe20003f4e000 */
[----:B------:R-:W1:Y:S03]  /*c400*/  MUFU.EX2 R112, R112 ;  /* 0x0000007000707308 */ /* 0x000e660000000800 */
[----:B------:R-:W-:Y:S03]  /*c410*/  HGMMA.64x32x16.F32.BF16 R152, R24, gdesc[UR32].tnspB, R152, gsb0 ;  /* 0x4060002018987df0 */ /* 0x000fe60008001898 */
[----:B------:R-:W-:Y:S01]  /*c420*/  @!P6 FMUL R116, R116, 0.5 ;  /* 0x3f0000007474e820 */ /* 0x000fe20000400000 */
[----:B---3--:R-:W-:Y:S01]  /*c430*/  @!P3 FMUL R119, R119, R119 ;  /* 0x000000777777b220 */ /* 0x008fe20000400000 */
[----:B------:R-:W-:Y:S01]  /*c440*/  FSETP.GEU.AND P3, PT, R122, -126, PT ;  /* 0xc2fc00007a00780b */ /* 0x000fe20003f6e000 */
[----:B------:R-:W2:Y:S03]  /*c450*/  MUFU.EX2 R113, R113 ;  /* 0x0000007100717308 */ /* 0x000ea60000000800 */
[----:B------:R-:W-:-:S05]  /*c460*/  @!P2 FMUL R117, R117, 0.5 ;  /* 0x3f0000007575a820 */ /* 0x000fca0000400000 */
[----:B------:R-:W3:Y:S01]  /*c470*/  MUFU.EX2 R116, R116 ;  /* 0x0000007400747308 */ /* 0x000ee20000000800 */
[----:B-1----:R-:W-:Y:S01]  /*c480*/  @!P4 FMUL R112, R112, R112 ;  /* 0x000000707070c220 */ /* 0x002fe20000400000 */
[----:B------:R-:W-:Y:S02]  /*c490*/  FSETP.GEU.AND P4, PT, R123, -126, PT ;  /* 0xc2fc00007b00780b */ /* 0x000fe40003f8e000 */
[----:B------:R-:W-:-:S04]  /*c4a0*/  @!P3 FMUL R122, R122, 0.5 ;  /* 0x3f0000007a7ab820 */ /* 0x000fc80000400000 */
        /* <DEDUP_REMOVED lines=16> */
[----:B------:R-:W-:Y:S02]  /*c5b0*/  MOV R25, 0x80000020 ;  /* 0x8000002000197802 */ /* 0x000fe40000000f00 */
[----:B------:R-:W-:Y:S01]  /*c5c0*/  @!P2 FMUL R120, R120, 0.5 ;  /* 0x3f0000007878a820 */ /* 0x000fe20000400000 */
[C---:B------:R-:W-:Y:S01]  /*c5d0*/  IADD3 R24, R246.reuse, 0xc0, RZ ;  /* 0x000000c0f6187810 */ /* 0x040fe20007ffe0ff */
[----:B---3--:R-:W-:Y:S01]  /*c5e0*/  @!P4 FMUL R123, R123, R123 ;  /* 0x0000007b7b7bc220 */ /* 0x008fe20000400000 */
[----:B------:R-:W-:Y:S01]  /*c5f0*/  IADD3 R26, R246, 0x4c0, RZ ;  /* 0x000004c0f61a7810 */ /* 0x000fe20007ffe0ff */
[----:B------:R-:W2:Y:S01]  /*c600*/  MUFU.EX2 R127, R127 ;  /* 0x0000007f007f7308 */ /* 0x000ea20000000800 */
[----:B------:R-:W-:-:S02]  /*c610*/  MOV R27, 0x80000020 ;  /* 0x80000020001b7802 */ /* 0x000fc40000000f00 */
[----:B------:R-:W-:Y:S01]  /*c620*/  R2UR UR7, R25 ;  /* 0x00000000190772ca */ /* 0x000fe200000e0000 */
[----:B------:R-:W-:Y:S01]  /*c630*/  IMAD.MOV.U32 R25, RZ, RZ, -0x7fffffe0 ;  /* 0x80000020ff197424 */ /* 0x000fe200078e00ff */
[----:B------:R-:W-:Y:S01]  /*c640*/  R2UR UR6, R24 ;  /* 0x00000000180672ca */ /* 0x000fe200000e0000 */
[----:B-1----:R-:W-:Y:S01]  /*c650*/  @!P5 FMUL R126, R126, R126 ;  /* 0x0000007e7e7ed220 */ /* 0x002fe20000400000 */
[----:B------:R-:W-:Y:S01]  /*c660*/  R2UR UR10, R26 ;  /* 0x000000001a0a72ca */ /* 0x000fe200000e0000 */
[----:B------:R-:W-:Y:S01]  /*c670*/  @!P3 FMUL R121, R121, 0.5 ;  /* 0x3f0000007979b820 */ /* 0x000fe20000400000 */
[----:B------:R-:W-:Y:S01]  /*c680*/  R2UR UR11, R27 ;  /* 0x000000001b0b72ca */ /* 0x000fe200000e0000 */
[----:B------:R-:W1:Y:S01]  /*c690*/  MUFU.EX2 R120, R120 ;  /* 0x0000007800787308 */ /* 0x000e620000000800 */
[C---:B------:R-:W-:Y:S02]  /*c6a0*/  IADD3 R24, R246.reuse, 0x8c0, RZ ;  /* 0x000008c0f6187810 */ /* 0x040fe40007ffe0ff */
[----:B------:R-:W-:-:S02]  /*c6b0*/  IADD3 R26, R246, 0x10c0, RZ ;  /* 0x000010c0f61a7810 */ /* 0x000fc40007ffe0ff */
[----:B------:R-:W-:Y:S02]  /*c6c0*/  MOV R27, 0x80000020 ;  /* 0x80000020001b7802 */ /* 0x000fe40000000f00 */
[----:B------:R-:W-:Y:S01]  /*c6d0*/  R2UR UR18, R24 ;  /* 0x00000000181272ca */ /* 0x000fe200000e0000 */
[----:B------:R-:W3:Y:S01]  /*c6e0*/  MUFU.EX2 R121, R121 ;  /* 0x0000007900797308 */ /* 0x000ee20000000800 */
[----:B------:R-:W-:Y:S01]  /*c6f0*/  R2UR UR19, R25 ;  /* 0x00000000191372ca */ /* 0x000fe200000e0000 */
[----:B--2---:R-:W-:Y:S01]  /*c700*/  @!P6 FMUL R127, R127, R127 ;  /* 0x0000007f7f7fe220 */ /* 0x004fe20000400000 */
[----:B------:R-:W-:Y:S02]  /*c710*/  R2UR UR34, R26 ;  /* 0x000000001a2272ca */ /* 0x000fe400000e0000 */
[----:B------:R-:W-:Y:S02]  /*c720*/  R2UR UR35, R27 ;  /* 0x000000001b2372ca */ /* 0x000fe400000e0000 */
[----:B------:R-:W-:-:S02]  /*c730*/  F2FP.BF16.F32.PACK_AB R25, R31, R50 ;  /* 0x000000321f19723e */ /* 0x000fc400000010ff */
[----:B------:R-:W-:Y:S01]  /*c740*/  F2FP.BF16.F32.PACK_AB R27, R54, R51 ;  /* 0x00000033361b723e */ /* 0x000fe200000010ff */
[----:B------:R-:W-:Y:S01]  /*c750*/  FADD R51, R28, R51 ;  /* 0x000000331c337221 */ /* 0x000fe20000000000 */
[----:B------:R-:W-:Y:S01]  /*c760*/  F2FP.BF16.F32.PACK_AB R24, R49, R48 ;  /* 0x000000303118723e */ /* 0x000fe200000010ff */
[----:B-1----:R-:W-:Y:S01]  /*c770*/  @!P2 FMUL R120, R120, R120 ;  /* 0x000000787878a220 */ /* 0x002fe20000400000 */
[----:B------:R-:W-:Y:S01]  /*c780*/  F2FP.BF16.F32.PACK_AB R26, R53, R52 ;  /* 0x00000034351a723e */ /* 0x000fe200000010ff */
[----:B------:R-:W-:Y:S01]  /*c790*/  FADD R48, R45, R48 ;  /* 0x000000302d307221 */ /* 0x000fe20000000000 */
[----:B------:R-:W-:Y:S01]  /*c7a0*/  IADD3 R28, R246, 0xd00, RZ ;  /* 0x00000d00f61c7810 */ /* 0x000fe20007ffe0ff */
[----:B------:R-:W-:Y:S01]  /*c7b0*/  FADD R51, R51, R54 ;  /* 0x0000003633337221 */ /* 0x000fe20000000000 */
[----:B------:R-:W-:Y:S01]  /*c7c0*/  WARPGROUP.ARRIVE ;  /* 0x00000000000079c5 */ /* 0x000fe20000000000 */
[----:B------:R-:W-:Y:S01]  /*c7d0*/  FSETP.GEU.AND P4, PT, R124, -126, PT ;  /* 0xc2fc00007c00780b */ /* 0x000fe20003f8e000 */
[----:B---3--:R-:W-:Y:S01]  /*c7e0*/  @!P3 FMUL R121, R121, R121 ;  /* 0x000000797979b220 */ /* 0x008fe20000400000 */
[----:B------:R-:W-:Y:S01]  /*c7f0*/  FSETP.GEU.AND P5, PT, R125, -126, PT ;  /* 0xc2fc00007d00780b */ /* 0x000fe20003fae000 */
[----:B------:R-:W-:Y:S01]  /*c800*/  FADD R49, R48, R49 ;  /* 0x0000003130317221 */ /* 0x000fe20000000000 */
[----:B------:R-:W-:Y:S01]  /*c810*/  FSETP.GEU.AND P6, PT, R130, -126, PT ;  /* 0xc2fc00008200780b */ /* 0x000fe20003fce000 */
[----:B------:R-:W-:Y:S01]  /*c820*/  HGMMA.64x32x16.F32.BF16 R216, R24, gdesc[UR4].tnspB, R216, gsb0 ;  /* 0x4060000418d87df0 */ /* 0x000fe200080018d8 */
[----:B------:R-:W-:Y:S01]  /*c830*/  FSETP.GEU.AND P2, PT, R131, -126, PT ;  /* 0xc2fc00008300780b */ /* 0x000fe20003f4e000 */
[----:B------:R-:W-:Y:S01]  /*c840*/  FADD R52, R49, R52 ;  /* 0x0000003431347221 */ /* 0x000fe20000000000 */
[----:B------:R-:W-:-:S03]  /*c850*/  FSETP.GEU.AND P3, PT, R134, -126, PT ;  /* 0xc2fc00008600780b */ /* 0x000fc60003f6e000 */
[----:B------:R-:W-:Y:S02]  /*c860*/  FADD R53, R52, R53 ;  /* 0x0000003534357221 */ /* 0x000fe40000000000 */
[----:B------:R-:W-:Y:S02]  /*c870*/  @!P4 FMUL R124, R124, 0.5 ;  /* 0x3f0000007c7cc820 */ /* 0x000fe40000400000 */
[----:B------:R-:W-:Y:S02]  /*c880*/  @!P5 FMUL R125, R125, 0.5 ;  /* 0x3f0000007d7dd820 */ /* 0x000fe40000400000 */
[----:B------:R-:W-:Y:S02]  /*c890*/  @!P6 FMUL R130, R130, 0.5 ;  /* 0x3f0000008282e820 */ /* 0x000fe40000400000 */
[----:B------:R-:W1:Y:S01]  /*c8a0*/  MUFU.EX2 R124, R124 ;  /* 0x0000007c007c7308 */ /* 0x000e620000000800 */
[----:B------:R-:W-:Y:S01]  /*c8b0*/  @!P2 FMUL R131, R131, 0.5 ;  /* 0x3f0000008383a820 */ /* 0x000fe20000400000 */
[----:B------:R-:W-:-:S06]  /*c8c0*/  @!P3 FMUL R134, R134, 0.5 ;  /* 0x3f0000008686b820 */ /* 0x000fcc0000400000 */
        /* <DEDUP_REMOVED lines=10> */
[----:B------:R-:W-:Y:S01]  /*c970*/  FSETP.GEU.AND P6, PT, R129, -126, PT ;  /* 0xc2fc00008100780b */ /* 0x000fe20003fce000 */
[----:B------:R-:W-:Y:S02]  /*c980*/  WARPGROUP.DEPBAR.LE gsb0, 0x0 ;  /* 0x00008000000079c5 */ /* 0x000fe40000010000 */
[----:B------:R-:W-:Y:S02]  /*c990*/  WARPGROUP.ARRIVE ;  /* 0x00000000000079c5 */ /* 0x000fe40000000000 */
[----:B------:R-:W-:Y:S01]  /*c9a0*/  @!P5 FMUL R128, R128, 0.5 ;  /* 0x3f0000008080d820 */ /* 0x000fe20000400000 */
[----:B------:R-:W3:Y:S01]  /*c9b0*/  MUFU.EX2 R135, R135 ;  /* 0x0000008700877308 */ /* 0x000ee20000000800 */
[----:B-1----:R-:W-:Y:S01]  /*c9c0*/  @!P2 FMUL R131, R131, R131 ;  /* 0x000000838383a220 */ /* 0x002fe20000400000 */
[----:B------:R-:W-:Y:S01]  /*c9d0*/  FSETP.GEU.AND P2, PT, R132, -126, PT ;  /* 0xc2fc00008400780b */ /* 0x000fe20003f4e000 */
[----:B------:R-:W-:Y:S04]  /*c9e0*/  HGMMA.64x32x16.F32.BF16 R200, R24, gdesc[UR8].tnspB, R200, gsb0 ;  /* 0x4060000818c87df0 */ /* 0x000fe800080018c8 */
        /* <DEDUP_REMOVED lines=23> */
[----:B------:R-:W-:Y:S01]  /*cb60*/  FSETP.GEU.AND P3, PT, R136, -126, PT ;  /* 0xc2fc00008800780b */ /* 0x000fe20003f6e000 */
[----:B------:R-:W-:Y:S02]  /*cb70*/  WARPGROUP.DEPBAR.LE gsb0, 0x0 ;  /* 0x00008000000079c5 */ /* 0x000fe40000010000 */
[----:B------:R-:W-:-:S03]  /*cb80*/  WARPGROUP.ARRIVE ;  /* 0x00000000000079c5 */ /* 0x000fc60000000000 */
[----:B------:R-:W1:Y:S01]  /*cb90*/  MUFU.EX2 R35, R142 ;  /* 0x0000008e00237308 */ /* 0x000e620000000800 */
[----:B--2---:R-:W-:Y:S01]  /*cba0*/  @!P4 FMUL R33, R33, R33 ;  /* 0x000000212121c220 */ /* 0x004fe20000400000 */
[----:B------:R-:W-:Y:S01]  /*cbb0*/  FSETP.GEU.AND P4, PT, R137, -126, PT ;  /* 0xc2fc00008900780b */ /* 0x000fe20003f8e000 */
[----:B------:R-:W-:Y:S01]  /*cbc0*/  @!P2 FMUL R143, R143, 0.5 ;  /* 0x3f0000008f8fa820 */ /* 0x000fe20000400000 */
[----:B------:R-:W-:Y:S03]  /*cbd0*/  HGMMA.64x32x16.F32.BF16 R184, R24, gdesc[UR16].tnspB, R184, gsb0 ;  /* 0x4060001018b87df0 */ /* 0x000fe600080018b8 */
[----:B------:R-:W-:Y:S01]  /*cbe0*/  @!P3 FMUL R136, R136, 0.5 ;  /* 0x3f0000008888b820 */ /* 0x000fe20000400000 */
[----:B---3--:R-:W-:Y:S01]  /*cbf0*/  @!P5 FMUL R139, R139, R139 ;  /* 0x0000008b8b8bd220 */ /* 0x008fe20000400000 */
[C---:B------:R-:W-:Y:S01]  /*cc00*/  FSETP.GEU.AND P5, PT, R140.reuse, -126, PT ;  /* 0xc2fc00008c00780b */ /* 0x040fe20003fae000 */
[----:B------:R-:W2:Y:S05]  /*cc10*/  MUFU.EX2 R143, R143 ;  /* 0x0000008f008f7308 */ /* 0x000eaa0000000800 */
[----:B------:R-:W-:Y:S01]  /*cc20*/  @!P4 FMUL R137, R137, 0.5 ;  /* 0x3f0000008989c820 */ /* 0x000fe20000400000 */
[----:B-1----:R-:W-:Y:S01]  /*cc30*/  @!P6 FMUL R35, R35, R35 ;  /* 0x000000232323e220 */ /* 0x002fe20000400000 */
[----:B------:R-:W-:Y:S01]  /*cc40*/  FSETP.GEU.AND P6, PT, R141, -126, PT ;  /* 0xc2fc00008d00780b */ /* 0x000fe20003fce000 */
[----:B------:R-:W1:Y:S04]  /*cc50*/  MUFU.EX2 R23, R136 ;  /* 0x0000008800177308 */ /* 0x000e680000000800 */
[----:B------:R-:W-:-:S04]  /*cc60*/  @!P5 FMUL R140, R140, 0.5 ;  /* 0x3f0000008c8cd820 */ /* 0x000fc80000400000 */
[----:B------:R-:W3:Y:S01]  /*cc70*/  MUFU.EX2 R137, R137 ;  /* 0x0000008900897308 */ /* 0x000ee20000000800 */
[----:B--2---:R-:W-:Y:S01]  /*cc80*/  @!P2 FMUL R143, R143, R143 ;  /* 0x0000008f8f8fa220 */ /* 0x004fe20000400000 */
[----:B------:R-:W-:Y:S02]  /*cc90*/  FSETP.GEU.AND P2, PT, R146, -126, PT ;  /* 0xc2fc00009200780b */ /* 0x000fe40003f4e000 */
[----:B------:R-:W-:-:S04]  /*cca0*/  @!P6 FMUL R141, R141, 0.5 ;  /* 0x3f0000008d8de820 */ /* 0x000fc80000400000 */
        /* <DEDUP_REMOVED lines=10> */
[----:B------:R-:W-:Y:S01]  /*cd50*/  FSETP.GEU.AND P5, PT, R151, -126, PT ;  /* 0xc2fc00009700780b */ /* 0x000fe20003fae000 */
[----:B------:R-:W-:Y:S02]  /*cd60*/  WARPGROUP.DEPBAR.LE gsb0, 0x0 ;  /* 0x00008000000079c5 */ /* 0x000fe40000010000 */
[----:B------:R-:W-:Y:S02]  /*cd70*/  WARPGROUP.ARRIVE ;  /* 0x00000000000079c5 */ /* 0x000fe40000000000 */
[----:B------:R-:W-:Y:S01]  /*cd80*/  @!P4 FMUL R150, R150, 0.5 ;  /* 0x3f0000009696c820 */ /* 0x000fe20000400000 */
[----:B------:R-:W2:Y:S01]  /*cd90*/  MUFU.EX2 R147, R147 ;  /* 0x0000009300937308 */ /* 0x000ea20000000800 */
[----:B-1----:R-:W-:Y:S01]  /*cda0*/  @!P6 FMUL R141, R141, R141 ;  /* 0x0000008d8d8de220 */ /* 0x002fe20000400000 */
[----:B------:R-:W-:Y:S01]  /*cdb0*/  FSETP.GEU.AND P6, PT, R144, -126, PT ;  /* 0xc2fc00009000780b */ /* 0x000fe20003fce000 */
[----:B------:R-:W-:Y:S01]  /*cdc0*/  HGMMA.64x32x16.F32.BF16 R168, R24, gdesc[UR24].tnspB, R168, gsb0 ;  /* 0x4060001818a87df0 */ /* 0x000fe200080018a8 */
[----:B------:R-:W-:-:S02]  /*cdd0*/  R2UR UR26, R28 ;  /* 0x000000001c1a72ca */ /* 0x000fc400000e0000 */
[----:B------:R-:W-:Y:S02]  /*cde0*/  R2UR UR27, R29 ;  /* 0x000000001d1b72ca */ /* 0x000fe400000e0000 */
[----:B------:R-:W1:Y:S01]  /*cdf0*/  MUFU.EX2 R43, R150 ;  /* 0x00000096002b7308 */ /* 0x000e620000000800 */
[----:B------:R-:W-:Y:S01]  /*ce00*/  IADD3 R28, R246, 0xd40, RZ ;  /* 0x00000d40f61c7810 */ /* 0x000fe20007ffe0ff */
[----:B---3--:R-:W-:Y:S01]  /*ce10*/  @!P2 FMUL R41, R41, R41 ;  /* 0x000000292929a220 */ /* 0x008fe20000400000 */
[----:B------:R-:W-:Y:S01]  /*ce20*/  MOV R29, 0x80000020 ;  /* 0x80000020001d7802 */ /* 0x000fe20000000f00 */
[----:B------:R-:W-:Y:S01]  /*ce30*/  @!P5 FMUL R151, R151, 0.5 ;  /* 0x3f0000009797d820 */ /* 0x000fe20000400000 */
[----:B------:R-:W-:Y:S02]  /*ce40*/  FSETP.GEU.AND P2, PT, R145, -126, PT ;  /* 0xc2fc00009100780b */ /* 0x000fe40003f4e000 */
[----:B------:R-:W-:Y:S01]  /*ce50*/  @!P6 FMUL R144, R144, 0.5 ;  /* 0x3f0000009090e820 */ /* 0x000fe20000400000 */
[----:B--2---:R-:W-:Y:S01]  /*ce60*/  @!P3 FMUL R147, R147, R147 ;  /* 0x000000939393b220 */ /* 0x004fe20000400000 */
[----:B------:R-:W-:Y:S01]  /*ce70*/  FSETP.GEU.AND P3, PT, R149, -126, PT ;  /* 0xc2fc00009500780b */ /* 0x000fe20003f6e000 */
[----:B------:R-:W2:Y:S01]  /*ce80*/  MUFU.EX2 R151, R151 ;  /* 0x0000009700977308 */ /* 0x000ea20000000800 */
[----:B-1----:R-:W-:Y:S01]  /*ce90*/  @!P4 FMUL R43, R43, R43 ;  /* 0x0000002b2b2bc220 */ /* 0x002fe20000400000 */
[----:B------:R-:W-:-:S06]  /*cea0*/  FSETP.GEU.AND P4, PT, R148, -126, PT ;  /* 0xc2fc00009400780b */ /* 0x000fcc0003f8e000 */
[----:B------:R-:W-:Y:S01]  /*ceb0*/  @!P2 FMUL R145, R145, 0.5 ;  /* 0x3f0000009191a820 */ /* 0x000fe20000400000 */
[----:B------:R-:W1:Y:S03]  /*cec0*/  MUFU.EX2 R37, R144 ;  /* 0x0000009000257308 */ /* 0x000e660000000800 */
[----:B------:R-:W-:-:S05]  /*ced0*/  @!P3 FMUL R149, R149, 0.5 ;  /* 0x3f0000009595b820 */ /* 0x000fca0000400000 */
[----:B------:R-:W3:Y:S01]  /*cee0*/  MUFU.EX2 R145, R145 ;  /* 0x0000009100917308 */ /* 0x000ee20000000800 */
[----:B--2---:R-:W-:Y:S01]  /*cef0*/  @!P5 FMUL R151, R151, R151 ;  /* 0x000000979797d220 */ /* 0x004fe20000400000 */
[----:B------:R-:W-:-:S06]  /*cf00*/  @!P4 FMUL R148, R148, 0.5 ;  /* 0x3f0000009494c820 */ /* 0x000fcc0000400000 */
[----:B------:R-:W2:Y:S01]  /*cf10*/  MUFU.EX2 R149, R149 ;  /* 0x0000009500957308 */ /* 0x000ea20000000800 */
[----:B-1----:R-:W-:-:S07]  /*cf20*/  @!P6 FMUL R37, R37, R37 ;  /* 0x000000252525e220 */ /* 0x002fce0000400000 */
[----:B------:R-:W1:Y:S01]  /*cf30*/  MUFU.EX2 R39, R148 ;  /* 0x0000009400277308 */ /* 0x000e620000000800 */
[----:B---3--:R-:W-:Y:S01]  /*cf40*/  @!P2 FMUL R145, R145, R145 ;  /* 0x000000919191a220 */ /* 0x008fe20000400000 */
[----:B------:R-:W-:Y:S02]  /*cf50*/  WARPGROUP.DEPBAR.LE gsb0, 0x0 ;  /* 0x00008000000079c5 */ /* 0x000fe40000010000 */
[----:B------:R-:W-:Y:S01]  /*cf60*/  WARPGROUP.ARRIVE ;  /* 0x00000000000079c5 */ /* 0x000fe20000000000 */
[----:B------:R-:W-:Y:S01]  /*cf70*/  ISETP.NE.AND P2, PT, R22, 0x4, PT ;  /* 0x000000041600780c */ /* 0x000fe20003f45270 */
[----:B--2---:R-:W-:-:S04]  /*cf80*/  @!P3 FMUL R149, R149, R149 ;  /* 0x000000959595b220 */ /* 0x004fc80000400000 */
[----:B------:R-:W-:Y:S01]  /*cf90*/  HGMMA.64x32x16.F32.BF16 R152, R24, gdesc[UR32].tnspB, R152, gsb0 ;  /* 0x4060002018987df0 */ /* 0x000fe20008001898 */
[----:B-1----:R-:W-:Y:S02]  /*cfa0*/  @!P4 FMUL R39, R39, R39 ;  /* 0x000000272727c220 */ /* 0x002fe40000400000 */
[----:B------:R-:W-:Y:S02]  /*cfb0*/  WARPGROUP.DEPBAR.LE gsb0, 0x0 ;  /* 0x00008000000079c5 */ /* 0x000fe40000010000 */
[----:B------:R-:W-:Y:S02]  /*cfc0*/  MOV R25, 0x80000020 ;  /* 0x8000002000197802 */ /* 0x000fe40000000f00 */
[C---:B------:R-:W-:Y:S02]  /*cfd0*/  IADD3 R24, R246.reuse, 0x100, RZ ;  /* 0x00000100f6187810 */ /* 0x040fe40007ffe0ff */
[----:B------:R-:W-:Y:S02]  /*cfe0*/  IADD3 R26, R246, 0x500, RZ ;  /* 0x00000500f61a7810 */ /* 0x000fe40007ffe0ff */
[----:B------:R-:W-:-:S02]  /*cff0*/  MOV R27, 0x80000020 ;  /* 0x80000020001b7802 */ /* 0x000fc40000000f00 */
[----:B------:R-:W-:Y:S01]  /*d000*/  R2UR UR7, R25 ;  /* 0x00000000190772ca */ /* 0x000fe200000e0000 */
[----:B------:R-:W-:Y:S01]  /*d010*/  IMAD.MOV.U32 R25, RZ, RZ, -0x7fffffe0 ;  /* 0x80000020ff197424 */ /* 0x000fe200078e00ff */
[----:B------:R-:W-:Y:S02]  /*d020*/  R2UR UR6, R24 ;  /* 0x00000000180672ca */ /* 0x000fe400000e0000 */
[----:B------:R-:W-:Y:S02]  /*d030*/  R2UR UR10, R26 ;  /* 0x000000001a0a72ca */ /* 0x000fe400000e0000 */
[----:B------:R-:W-:Y:S02]  /*d040*/  R2UR UR11, R27 ;  /* 0x000000001b0b72ca */ /* 0x000fe400000e0000 */
[C---:B------:R-:W-:Y:S02]  /*d050*/  IADD3 R24, R246.reuse, 0x900, RZ ;  /* 0x00000900f6187810 */ /* 0x040fe40007ffe0ff */
[----:B------:R-:W-:-:S02]  /*d060*/  IADD3 R26, R246, 0x1100, RZ ;  /* 0x00001100f61a7810 */ /* 0x000fc40007ffe0ff */
[----:B------:R-:W-:Y:S02]  /*d070*/  MOV R27, 0x80000020 ;  /* 0x80000020001b7802 */ /* 0x000fe40000000f00 */
[----:B------:R-:W-:Y:S02]  /*d080*/  R2UR UR18, R24 ;  /* 0x00000000181272ca */ /* 0x000fe400000e0000 */
[----:B------:R-:W-:Y:S02]  /*d090*/  R2UR UR19, R25 ;  /* 0x00000000191372ca */ /* 0x000fe400000e0000 */
[----:B------:R-:W-:Y:S02]  /*d0a0*/  R2UR UR34, R26 ;  /* 0x000000001a2272ca */ /* 0x000fe400000e0000 */
[----:B------:R-:W-:Y:S02]  /*d0b0*/  R2UR UR35, R27 ;  /* 0x000000001b2372ca */ /* 0x000fe400000e0000 */
[----:B------:R-:W-:Y:S01]  /*d0c0*/  F2FP.BF16.F32.PACK_AB R25, R59, R58 ;  /* 0x0000003a3b19723e */ /* 0x000fe200000010ff */
[----:B------:R-:W-:Y:S01]  /*d0d0*/  FADD R58, R51, R58 ;  /* 0x0000003a333a7221 */ /* 0x000fe20000000000 */
[----:B------:R-:W-:-:S02]  /*d0e0*/  F2FP.BF16.F32.PACK_AB R27, R63, R62 ;  /* 0x0000003e3f1b723e */ /* 0x000fc400000010ff */
[----:B------:R-:W-:Y:S01]  /*d0f0*/  F2FP.BF16.F32.PACK_AB R24, R57, R56 ;  /* 0x000000383918723e */ /* 0x000fe200000010ff */
[----:B------:R-:W-:Y:S01]  /*d100*/  FADD R56, R53, R56 ;  /* 0x0000003835387221 */ /* 0x000fe20000000000 */
[----:B------:R-:W-:Y:S01]  /*d110*/  F2FP.BF16.F32.PACK_AB R26, R61, R60 ;  /* 0x0000003c3d1a723e */ /* 0x000fe200000010ff */
[----:B------:R-:W-:Y:S02]  /*d120*/  FADD R59, R58, R59 ;  /* 0x0000003b3a3b7221 */ /* 0x000fe40000000000 */
[----:B------:R-:W-:Y:S01]  /*d130*/  FADD R57, R56, R57 ;  /* 0x0000003938397221 */ /* 0x000fe20000000000 */
[----:B------:R-:W-:Y:S01]  /*d140*/  WARPGROUP.ARRIVE ;  /* 0x00000000000079c5 */ /* 0x000fe20000000000 */
[----:B------:R-:W-:Y:S02]  /*d150*/  FADD R62, R59, R62 ;  /* 0x0000003e3b3e7221 */ /* 0x000fe40000000000 */
[----:B------:R-:W-:Y:S02]  /*d160*/  FADD R60, R57, R60 ;  /* 0x0000003c393c7221 */ /* 0x000fe40000000000 */
[----:B------:R-:W-:Y:S01]  /*d170*/  FADD R63, R62, R63 ;  /* 0x0000003f3e3f7221 */ /* 0x000fe20000000000 */
[----:B------:R-:W-:Y:S01]  /*d180*/  HGMMA.64x32x16.F32.BF16 R216, R24, gdesc[UR4].tnspB, R216, gsb0 ;  /* 0x4060000418d87df0 */ /* 0x000fe200080018d8 */
[----:B------:R-:W-:-:S02]  /*d190*/  FADD R61, R60, R61 ;  /* 0x0000003d3c3d7221 */ /* 0x000fc40000000000 */
        /* <DEDUP_REMOVED lines=9> */
[----:B------:R-:W-:Y:S02]  /*d230*/  R2UR UR26, R28 ;  /* 0x000000001c1a72ca */ /* 0x000fe400000e0000 */
[----:B------:R-:W-:Y:S02]  /*d240*/  R2UR UR27, R29 ;  /* 0x000000001d1b72ca */ /* 0x000fe400000e0000 */
[----:B------:R-:W-:Y:S02]  /*d250*/  IADD3 R28, R246, 0xd80, RZ ;  /* 0x00000d80f61c7810 */ /* 0x000fe40007ffe0ff */
[----:B------:R-:W-:Y:S01]  /*d260*/  MOV R29, 0x80000020 ;  /* 0x80000020001d7802 */ /* 0x000fe20000000f00 */
[----:B------:R-:W-:Y:S02]  /*d270*/  WARPGROUP.DEPBAR.LE gsb0, 0x0 ;  /* 0x00008000000079c5 */ /* 0x000fe40000010000 */
[----:B------:R-:W-:-:S06]  /*d280*/  WARPGROUP.ARRIVE ;  /* 0x00000000000079c5 */ /* 0x000fcc0000000000 */
[----:B------:R-:W-:Y:S03]  /*d290*/  HGMMA.64x32x16.F32.BF16 R152, R24, gdesc[UR32].tnspB, R152, gsb0 ;  /* 0x4060002018987df0 */ /* 0x000fe60008001898 */
        /* <DEDUP_REMOVED lines=142> */
[----:B------:R-:W-:-:S02]  /*db80*/  MOV R25, 0x80000020 ;  /* 0x8000002000197802 */ /* 0x000fc40000000f00 */
[C---:B------:R-:W-:Y:S02]  /*db90*/  IADD3 R24, R246.reuse, 0x200, RZ ;  /* 0x00000200f6187810 */ /* 0x040fe40007ffe0ff */
[----:B------:R-:W-:Y:S02]  /*dba0*/  IADD3 R26, R246, 0x600, RZ ;  /* 0x00000600f61a7810 */ /* 0x000fe40007ffe0ff */
[----:B------:R-:W-:Y:S02]  /*dbb0*/  MOV R27, 0x80000020 ;  /* 0x80000020001b7802 */ /* 0x000fe40000000f00 */
[----:B------:R-:W-:Y:S01]  /*dbc0*/  R2UR UR7, R25 ;  /* 0x00000000190772ca */ /* 0x000fe200000e0000 */
[----:B------:R-:W-:Y:S01]  /*dbd0*/  IMAD.MOV.U32 R25, RZ, RZ, -0x7fffffe0 ;  /* 0x80000020ff197424 */ /* 0x000fe200078e00ff */
[----:B------:R-:W-:Y:S02]  /*dbe0*/  R2UR UR6, R24 ;  /* 0x00000000180672ca */ /* 0x000fe400000e0000 */
[----:B------:R-:W-:-:S02]  /*dbf0*/  R2UR UR10, R26 ;  /* 0x000000001a0a72ca */ /* 0x000fc400000e0000 */
[----:B------:R-:W-:Y:S02]  /*dc00*/  R2UR UR11, R27 ;  /* 0x000000001b0b72ca */ /* 0x000fe400000e0000 */
[C---:B------:R-:W-:Y:S02]  /*dc10*/  IADD3 R24, R246.reuse, 0xa00, RZ ;  /* 0x00000a00f6187810 */ /* 0x040fe40007ffe0ff */
[----:B------:R-:W-:Y:S02]  /*dc20*/  IADD3 R26, R246, 0xe00, RZ ;  /* 0x00000e00f61a7810 */ /* 0x000fe40007ffe0ff */
[----:B------:R-:W-:Y:S02]  /*dc30*/  MOV R27, 0x80000020 ;  /* 0x80000020001b7802 */ /* 0x000fe40000000f00 */
[----:B------:R-:W-:Y:S02]  /*dc40*/  R2UR UR18, R24 ;  /* 0x00000000181272ca */ /* 0x000fe400000e0000 */
[----:B------:R-:W-:-:S02]  /*dc50*/  R2UR UR19, R25 ;  /* 0x00000000191372ca */ /* 0x000fc400000e0000 */
[----:B------:R-:W-:Y:S02]  /*dc60*/  R2UR UR26, R26 ;  /* 0x000000001a1a72ca */ /* 0x000fe400000e0000 */
[----:B------:R-:W-:Y:S02]  /*dc70*/  R2UR UR27, R27 ;  /* 0x000000001b1b72ca */ /* 0x000fe400000e0000 */
[----:B------:R-:W-:Y:S01]  /*dc80*/  F2FP.BF16.F32.PACK_AB R25, R91, R90 ;  /* 0x0000005a5b19723e */ /* 0x000fe200000010ff */
[----:B------:R-:W-:Y:S01]  /*dc90*/  FADD R90, R87, R90 ;  /* 0x0000005a575a7221 */ /* 0x000fe20000000000 */
[----:B------:R-:W-:Y:S02]  /*dca0*/  F2FP.BF16.F32.PACK_AB R27, R95, R94 ;  /* 0x0000005e5f1b723e */ /* 0x000fe400000010ff */
[----:B------:R-:W-:Y:S01]  /*dcb0*/  F2FP.BF16.F32.PACK_AB R24, R89, R88 ;  /* 0x000000585918723e */ /* 0x000fe200000010ff */
[----:B------:R-:W-:Y:S01]  /*dcc0*/  FADD R88, R85, R88 ;  /* 0x0000005855587221 */ /* 0x000fe20000000000 */
[----:B------:R-:W-:Y:S01]  /*dcd0*/  F2FP.BF16.F32.PACK_AB R26, R93, R92 ;  /* 0x0000005c5d1a723e */ /* 0x000fe200000010ff */
[----:B------:R-:W-:-:S02]  /*dce0*/  FADD R91, R90, R91 ;  /* 0x0000005b5a5b7221 */ /* 0x000fc40000000000 */
[----:B------:R-:W-:Y:S01]  /*dcf0*/  FADD R89, R88, R89 ;  /* 0x0000005958597221 */ /* 0x000fe20000000000 */
[----:B------:R-:W-:Y:S01]  /*dd00*/  WARPGROUP.ARRIVE ;  /* 0x00000000000079c5 */ /* 0x000fe20000000000 */
[----:B------:R-:W-:Y:S02]  /*dd10*/  FADD R94, R91, R94 ;  /* 0x0000005e5b5e7221 */ /* 0x000fe40000000000 */
[----:B------:R-:W-:Y:S02]  /*dd20*/  FADD R92, R89, R92 ;  /* 0x0000005c595c7221 */ /* 0x000fe40000000000 */
[----:B------:R-:W-:Y:S01]  /*dd30*/  FADD R95, R94, R95 ;  /* 0x0000005f5e5f7221 */ /* 0x000fe20000000000 */
[----:B------:R-:W-:Y:S01]  /*dd40*/  HGMMA.64x32x16.F32.BF16 R216, R24, gdesc[UR4].tnspB, R216, gsb0 ;  /* 0x4060000418d87df0 */ /* 0x000fe200080018d8 */
[----:B------:R-:W-:Y:S02]  /*dd50*/  FADD R93, R92, R93 ;  /* 0x0000005d5c5d7221 */ /* 0x000fe40000000000 */
[----:B------:R-:W-:-:S02]  /*dd60*/  WARPGROUP.DEPBAR.LE gsb0, 0x0 ;  /* 0x00008000000079c5 */ /* 0x000fc40000010000 */
        /* <DEDUP_REMOVED lines=200> */
[----:B------:R-:W-:Y:S01]  /*e9f0*/  R2UR UR35, R29 ;  /* 0x000000001d2372ca */ /* 0x000fe200000e0000 */
[----:B------:R-:W-:Y:S01]  /*ea00*/  IMAD.MOV.U32 R29, RZ, RZ, -0x7fffffe0 ;  /* 0x80000020ff1d7424 */ /* 0x000fe200078e00ff */
[C---:B------:R-:W-:Y:S01]  /*ea10*/  IADD3 R28, R246.reuse, 0xfc0, RZ ;  /* 0x00000fc0f61c7810 */ /* 0x040fe20007ffe0ff */
[----:B------:R-:W-:Y:S02]  /*ea20*/  WARPGROUP.DEPBAR.LE gsb0, 0x0 ;  /* 0x00008000000079c5 */ /* 0x000fe40000010000 */
[----:B------:R-:W-:Y:S02]  /*ea30*/  MOV R25, 0x80000020 ;  /* 0x8000002000197802 */ /* 0x000fe40000000f00 */
[----:B------:R-:W-:-:S02]  /*ea40*/  IADD3 R24, R246, 0x340, RZ ;  /* 0x00000340f6187810 */ /* 0x000fc40007ffe0ff */
[----:B------:R-:W-:Y:S02]  /*ea50*/  IADD3 R26, R246, 0x740, RZ ;  /* 0x00000740f61a7810 */ /* 0x000fe40007ffe0ff */
[----:B------:R-:W-:Y:S02]  /*ea60*/  MOV R27, 0x80000020 ;  /* 0x80000020001b7802 */ /* 0x000fe40000000f00 */
[----:B------:R-:W-:Y:S01]  /*ea70*/  R2UR UR7, R25 ;  /* 0x00000000190772ca */ /* 0x000fe200000e0000 */
[----:B------:R-:W-:Y:S01]  /*ea80*/  IMAD.MOV.U32 R25, RZ, RZ, -0x7fffffe0 ;  /* 0x80000020ff197424 */ /* 0x000fe200078e00ff */
[----:B------:R-:W-:Y:S02]  /*ea90*/  R2UR UR6, R24 ;  /* 0x00000000180672ca */ /* 0x000fe400000e0000 */
[----:B------:R-:W-:Y:S02]  /*eaa0*/  R2UR UR10, R26 ;  /* 0x000000001a0a72ca */ /* 0x000fe400000e0000 */
[----:B------:R-:W-:-:S02]  /*eab0*/  R2UR UR11, R27 ;  /* 0x000000001b0b72ca */ /* 0x000fc400000e0000 */
[C---:B------:R-:W-:Y:S02]  /*eac0*/  IADD3 R24, R246.reuse, 0xb40, RZ ;  /* 0x00000b40f6187810 */ /* 0x040fe40007ffe0ff */
[----:B------:R-:W-:Y:S02]  /*ead0*/  IADD3 R26, R246, 0xf40, RZ ;  /* 0x00000f40f61a7810 */ /* 0x000fe40007ffe0ff */
[----:B------:R-:W-:Y:S02]  /*eae0*/  MOV R27, 0x80000020 ;  /* 0x80000020001b7802 */ /* 0x000fe40000000f00 */
[----:B------:R-:W-:Y:S02]  /*eaf0*/  R2UR UR18, R24 ;  /* 0x00000000181272ca */ /* 0x000fe400000e0000 */
[----:B------:R-:W-:Y:S02]  /*eb00*/  R2UR UR19, R25 ;  /* 0x00000000191372ca */ /* 0x000fe400000e0000 */
[----:B------:R-:W-:-:S02]  /*eb10*/  R2UR UR26, R26 ;  /* 0x000000001a1a72ca */ /* 0x000fc400000e0000 */
[----:B------:R-:W-:Y:S02]  /*eb20*/  R2UR UR27, R27 ;  /* 0x000000001b1b72ca */ /* 0x000fe400000e0000 */
[----:B------:R-:W-:Y:S01]  /*eb30*/  F2FP.BF16.F32.PACK_AB R25, R131, R130 ;  /* 0x000000828319723e */ /* 0x000fe200000010ff */
[----:B------:R-:W-:Y:S01]  /*eb40*/  FADD R130, R127, R130 ;  /* 0x000000827f827221 */ /* 0x000fe20000000000 */
[----:B------:R-:W-:Y:S02]  /*eb50*/  F2FP.BF16.F32.PACK_AB R27, R135, R134 ;  /* 0x00000086871b723e */ /* 0x000fe400000010ff */
[----:B------:R-:W-:Y:S01]  /*eb60*/  F2FP.BF16.F32.PACK_AB R24, R129, R128 ;  /* 0x000000808118723e */ /* 0x000fe200000010ff */
[----:B------:R-:W-:Y:S01]  /*eb70*/  FADD R128, R125, R128 ;  /* 0x000000807d807221 */ /* 0x000fe20000000000 */
[----:B------:R-:W-:Y:S01]  /*eb80*/  F2FP.BF16.F32.PACK_AB R26, R133, R132 ;  /* 0x00000084851a723e */ /* 0x000fe200000010ff */
[----:B------:R-:W-:Y:S02]  /*eb90*/  FADD R131, R130, R131 ;  /* 0x0000008382837221 */ /* 0x000fe40000000000 */
[----:B------:R-:W-:Y:S01]  /*eba0*/  FADD R129, R128, R129 ;  /* 0x0000008180817221 */ /* 0x000fe20000000000 */
[----:B------:R-:W-:Y:S01]  /*ebb0*/  WARPGROUP.ARRIVE ;  /* 0x00000000000079c5 */ /* 0x000fe20000000000 */
[----:B------:R-:W-:-:S02]  /*ebc0*/  FADD R134, R131, R134 ;  /* 0x0000008683867221 */ /* 0x000fc40000000000 */
[----:B------:R-:W-:Y:S02]  /*ebd0*/  FADD R132, R129, R132 ;  /* 0x0000008481847221 */ /* 0x000fe40000000000 */
[----:B------:R-:W-:Y:S01]  /*ebe0*/  FADD R134, R134, R135 ;  /* 0x0000008786867221 */ /* 0x000fe20000000000 */
[----:B------:R-:W-:Y:S01]  /*ebf0*/  HGMMA.64x32x16.F32.BF16 R216, R24, gdesc[UR4].tnspB, R216, gsb0 ;  /* 0x4060000418d87df0 */ /* 0x000fe200080018d8 */
[----:B------:R-:W-:Y:S02]  /*ec00*/  FADD R132, R132, R133 ;  /* 0x0000008584847221 */ /* 0x000fe40000000000 */
[----:B------:R-:W-:Y:S02]  /*ec10*/  FADD R134, R134, R33 ;  /* 0x0000002186867221 */ /* 0x000fe40000000000 */
[----:B------:R-:W-:Y:S02]  /*ec20*/  FADD R132, R132, R23 ;  /* 0x0000001784847221 */ /* 0x000fe40000000000 */
[----:B------:R-:W-:-:S02]  /*ec30*/  FADD R134, R134, R139 ;  /* 0x0000008b86867221 */ /* 0x000fc40000000000 */
[----:B------:R-:W-:Y:S02]  /*ec40*/  FADD R132, R132, R137 ;  /* 0x0000008984847221 */ /* 0x000fe40000000000 */
[----:B------:R-:W-:Y:S02]  /*ec50*/  FADD R134, R134, R35 ;  /* 0x0000002386867221 */ /* 0x000fe40000000000 */
        /* <DEDUP_REMOVED lines=8> */
[----:B------:R-:W-:-:S04]  /*ece0*/  FADD R132, R132, R39 ;  /* 0x0000002784847221 */ /* 0x000fc80000000000 */
[----:B------:R-:W-:Y:S01]  /*ecf0*/  FADD R235, R132, R149 ;  /* 0x0000009584eb7221 */ /* 0x000fe20000000000 */
        /* <DEDUP_REMOVED lines=13> */
[----:B------:R-:W-:Y:S02]  /*edd0*/  IADD3 R24, R246, 0x380, RZ ;  /* 0x00000380f6187810 */ /* 0x000fe40007ffe0ff */
[----:B------:R-:W-:Y:S02]  /*ede0*/  MOV R25, 0x80000020 ;  /* 0x8000002000197802 */ /* 0x000fe40000000f00 */
[----:B------:R-:W-:Y:S02]  /*edf0*/  R2UR UR6, R24 ;  /* 0x00000000180672ca */ /* 0x000fe400000e0000 */
[----:B------:R-:W-:-:S02]  /*ee00*/  R2UR UR7, R25 ;  /* 0x00000000190772ca */ /* 0x000fc400000e0000 */
[C---:B------:R-:W-:Y:S02]  /*ee10*/  IADD3 R24, R246.reuse, 0xb80, RZ ;  /* 0x00000b80f6187810 */ /* 0x040fe40007ffe0ff */
[----:B------:R-:W-:Y:S02]  /*ee20*/  IADD3 R26, R246, 0x780, RZ ;  /* 0x00000780f61a7810 */ /* 0x000fe40007ffe0ff */
[----:B------:R-:W-:Y:S02]  /*ee30*/  MOV R27, 0x80000020 ;  /* 0x80000020001b7802 */ /* 0x000fe40000000f00 */
[----:B------:R-:W-:Y:S02]  /*ee40*/  MOV R25, 0x80000020 ;  /* 0x8000002000197802 */ /* 0x000fe40000000f00 */
[----:B------:R-:W-:Y:S01]  /*ee50*/  R2UR UR18, R24 ;  /* 0x00000000181272ca */ /* 0x000fe200000e0000 */
[----:B------:R-:W-:Y:S01]  /*ee60*/  VIADD R24, R246, 0x1380 ;  /* 0x00001380f6187836 */ /* 0x000fe20000000000 */
[----:B------:R-:W-:-:S02]  /*ee70*/  R2UR UR10, R26 ;  /* 0x000000001a0a72ca */ /* 0x000fc400000e0000 */
[----:B------:R-:W-:Y:S02]  /*ee80*/  R2UR UR11, R27 ;  /* 0x000000001b0b72ca */ /* 0x000fe400000e0000 */
[----:B------:R-:W-:Y:S02]  /*ee90*/  R2UR UR19, R25 ;  /* 0x00000000191372ca */ /* 0x000fe400000e0000 */
[----:B------:R-:W-:Y:S02]  /*eea0*/  IADD3 R26, R246, 0xf80, RZ ;  /* 0x00000f80f61a7810 */ /* 0x000fe40007ffe0ff */
[----:B------:R-:W-:Y:S02]  /*eeb0*/  MOV R27, 0x80000020 ;  /* 0x80000020001b7802 */ /* 0x000fe40000000f00 */
[----:B------:R-:W-:Y:S02]  /*eec0*/  MOV R25, 0x80000020 ;  /* 0x8000002000197802 */ /* 0x000fe40000000f00 */
[----:B------:R-:W-:-:S02]  /*eed0*/  R2UR UR26, R26 ;  /* 0x000000001a1a72ca */ /* 0x000fc400000e0000 */
[----:B------:R-:W-:Y:S02]  /*eee0*/  R2UR UR27, R27 ;  /* 0x000000001b1b72ca */ /* 0x000fe400000e0000 */
[----:B------:R-:W-:Y:S02]  /*eef0*/  R2UR UR34, R24 ;  /* 0x00000000182272ca */ /* 0x000fe400000e0000 */
[----:B------:R-:W-:Y:S02]  /*ef00*/  R2UR UR35, R25 ;  /* 0x00000000192372ca */ /* 0x000fe400000e0000 */
[----:B------:R-:W-:Y:S02]  /*ef10*/  F2FP.BF16.F32.PACK_AB R25, R139, R33 ;  /* 0x000000218b19723e */ /* 0x000fe400000010ff */
[----:B------:R-:W-:Y:S02]  /*ef20*/  F2FP.BF16.F32.PACK_AB R27, R143, R35 ;  /* 0x000000238f1b723e */ /* 0x000fe400000010ff */
[----:B------:R-:W-:Y:S01]  /*ef30*/  F2FP.BF16.F32.PACK_AB R24, R137, R23 ;  /* 0x000000178918723e */ /* 0x000fe200000010ff */
[----:B------:R-:W-:Y:S01]  /*ef40*/  FADD R23, R134, R151 ;  /* 0x0000009786177221 */ /* 0x000fe20000000000 */
[----:B------:R-:W-:-:S04]  /*ef50*/  F2FP.BF16.F32.PACK_AB R26, R141, R31 ;  /* 0x0000001f8d1a723e */ /* 0x000fc800000010ff */
        /* <DEDUP_REMOVED lines=13> */
[----:B------:R-:W-:Y:S02]  /*f030*/  WARPGROUP.DEPBAR.LE gsb0, 0x0 ;  /* 0x00008000000079c5 */ /* 0x000fe40000010000 */
[----:B------:R-:W-:-:S06]  /*f040*/  WARPGROUP.ARRIVE ;  /* 0x00000000000079c5 */ /* 0x000fcc0000000000 */
[----:B------:R-:W-:Y:S01]  /*f050*/  HGMMA.64x32x16.F32.BF16 R152, R24, gdesc[UR32].tnspB, R152, gsb0 ;  /* 0x4060002018987df0 */ /* 0x000fe20008001898 */
[----:B------:R-:W-:Y:S02]  /*f060*/  R2UR UR35, R247 ;  /* 0x00000000f72372ca */ /* 0x000fe400000e0000 */
        /* <DEDUP_REMOVED lines=9> */
[----:B------:R-:W-:Y:S02]  /*f100*/  R2UR UR10, R26 ;  /* 0x000000001a0a72ca */ /* 0x000fe400000e0000 */
[----:B------:R-:W-:-:S02]  /*f110*/  R2UR UR11, R27 ;  /* 0x000000001b0b72ca */ /* 0x000fc400000e0000 */
[----:B------:R-:W-:Y:S02]  /*f120*/  R2UR UR18, R24 ;  /* 0x00000000181272ca */ /* 0x000fe400000e0000 */
[----:B------:R-:W-:Y:S02]  /*f130*/  R2UR UR19, R25 ;  /* 0x00000000191372ca */ /* 0x000fe400000e0000 */
[----:B------:R-:W-:Y:S02]  /*f140*/  F2FP.BF16.F32.PACK_AB R25, R147, R41 ;  /* 0x000000299319723e */ /* 0x000fe400000010ff */
[----:B------:R-:W-:Y:S02]  /*f150*/  F2FP.BF16.F32.PACK_AB R27, R151, R43 ;  /* 0x0000002b971b723e */ /* 0x000fe400000010ff */
[----:B------:R-:W-:Y:S02]  /*f160*/  F2FP.BF16.F32.PACK_AB R24, R145, R37 ;  /* 0x000000259118723e */ /* 0x000fe400000010ff */
[----:B------:R-:W-:-:S02]  /*f170*/  F2FP.BF16.F32.PACK_AB R26, R149, R39 ;  /* 0x00000027951a723e */ /* 0x000fc400000010ff */
[----:B------:R-:W-:Y:S02]  /*f180*/  IADD3 R246, R246, 0x13c0, RZ ;  /* 0x000013c0f6f67810 */ /* 0x000fe40007ffe0ff */
[----:B------:R-:W-:Y:S02]  /*f190*/  WARPGROUP.ARRIVE ;  /* 0x00000000000079c5 */ /* 0x000fe40000000000 */
[----:B------:R-:W-:-:S04]  /*f1a0*/  R2UR UR34, R246 ;  /* 0x00000000f62272ca */ /* 0x000fc800000e0000 */
        /* <DEDUP_REMOVED lines=14> */
[----:B------:R-:W-:-:S04]  /*f290*/  SEL R25, R22, RZ, P2 ;  /* 0x000000ff16197207 */ /* 0x000fc80001000000 */
[----:B------:R-:W-:-:S04]  /*f2a0*/  LEA R22, R25, R234, 0x3 ;  /* 0x000000ea19167211 */ /* 0x000fc800078e18ff */
[----:B------:R-:W-:-:S04]  /*f2b0*/  PRMT R22, RZ, 0x654, R22 ;  /* 0x00000654ff167816 */ /* 0x000fc80000000016 */
[----:B------:R1:W-:Y:S01]  /*f2c0*/  SYNCS.ARRIVE.TRANS64.RED.A1T0 RZ, [R22+URZ], RZ ;  /* 0x000000ff16ff79a7 */ /* 0x0003e2000810043f */
[----:B------:R-:W-:Y:S05]  /*f2d0*/  @P1 BRA `(.L_x_32) ;  /* 0x0000000400001947 */ /* 0x000fea0003800000 */
[----:B------:R-:W-:Y:S01]  /*f2e0*/  ISETP.LT.OR P1, PT, R7, 0x1, !P0 ;  /* 0x000000010700780c */ /* 0x000fe20004721670 */
[----:B------:R-:W-:-:S12]  /*f2f0*/  BSSY B0, `(.L_x_33) ;  /* 0x000003d000007945 */ /* 0x000fd80003800000 */
[----:B------:R-:W-:Y:S05]  /*f300*/  @P1 BRA `(.L_x_34) ;  /* 0x0000000000ec1947 */ /* 0x000fea0003800000 */
[----:B-1----:R-:W-:Y:S02]  /*f310*/  LEA R22, R5, R2, 0x3 ;  /* 0x0000000205167211 */ /* 0x002fe400078e18ff */
[----:B------:R-:W-:Y:S02]  /*f320*/  SHF.L.U32 R27, R6, 0x1f, RZ ;  /* 0x0000001f061b7819 */ /* 0x000fe400000006ff */
[----:B------:R-:W-:Y:S02]  /*f330*/  ISETP.NE.AND P2, PT, R17, RZ, PT ;  /* 0x000000ff1100720c */ /* 0x000fe40003f45270 */
[----:B------:R-:W1:Y:S02]  /*f340*/  SYNCS.PHASECHK.TRANS64.TRYWAIT P1, [R22+URZ+0x55020], R27 ;  /* 0x0550201b160075a7 */ /* 0x000e64000802017f */
[----:B-1----:R-:W-:Y:S09]  /*f350*/  @!P1 BRA `(.L_x_35) ;  /* 0x0000002400c49947 */ /* 0x002ff20003800000 */
.L_x_76:
[----:B------:R-:W-:Y:S05]  /*f360*/  @P2 BRA `(.L_x_36) ;  /* 0x0000000000142947 */ /* 0x000fea0003800000 */
[----:B------:R-:W-:Y:S02]  /*f370*/  LOP3.LUT P1, RZ, R16, 0x1f, RZ, 0xc0, !PT ;  /* 0x0000001f10ff7812 */ /* 0x000fe4000782c0ff */
[----:B-1----:R-:W-:-:S04]  /*f380*/  MOV R27, 0x14000 ;  /* 0x00014000001b7802 */ /* 0x002fc80000000f00 */
[----:B------:R2:W-:Y:S07]  /*f390*/  SYNCS.ARRIVE.TRANS64 RZ, [R22+URZ+0x55000], R27 ;  /* 0x0550001b16ff79a7 */ /* 0x0005ee000800003f */
[----:B------:R-:W-:Y:S05]  /*f3a0*/  @!P1 BRA `(.L_x_36) ;  /* 0x0000000000049947 */ /* 0x000fea0003800000 */
[----:B------:R-:W-:Y:S01]  /*f3b0*/  BPT.TRAP 0x1 ;  /* 0x000000040000795c */ /* 0x000fe20000300000 */
.L_x_36:
[C---:B------:R-:W-:Y:S01]  /*f3c0*/  IMAD R24, R5.reuse, 0x14000, R2 ;  /* 0x0001400005187824 */ /* 0x040fe200078e0202 */
[----:B------:R-:W-:Y:S01]  /*f3d0*/  R2UR UR41, R22 ;  /* 0x00000000162972ca */ /* 0x000fe200000e0000 */
[----:B------:R-:W-:Y:S01]  /*f3e0*/  UIADD3 UR38, UP0, UR30, 0x2f0, URZ ;  /* 0x000002f01e267890 */ /* 0x000fe2000ff1e03f */
[----:B------:R-:W-:Y:S01]  /*f3f0*/  R2UR UR43, R8 ;  /* 0x00000000082b72ca */ /* 0x000fe200000e0000 */
[----:B------:R-:W-:Y:S01]  /*f400*/  UMOV UR6, 0x0 ;  /* 0x0000000000067882 */ /* 0x000fe20000000000 */
[----:B------:R-:W-:Y:S01]  /*f410*/  R2UR UR8, R24 ;  /* 0x00000000180872ca */ /* 0x000fe200000e0000 */
[----:B------:R-:W-:Y:S01]  /*f420*/  UIADD3.X UR39, URZ, UR31, URZ, UP0, !UPT ;  /* 0x0000001f3f277290 */ /* 0x000fe200087fe43f */
[----:B------:R-:W-:Y:S01]  /*f430*/  IADD3 R5, R5, 0x1, RZ ;  /* 0x0000000105057810 */ /* 0x000fe20007ffe0ff */
[----:B------:R-:W-:Y:S01]  /*f440*/  UMOV UR7, 0x10000000 ;  /* 0x1000000000077882 */ /* 0x000fe20000000000 */
[----:B------:R-:W-:Y:S01]  /*f450*/  UMOV UR42, URZ ;  /* 0x0000003f002a7c82 */ /* 0x000fe20008000000 */
[----:B------:R-:W-:Y:S01]  /*f460*/  UMOV UR34, 0x20 ;  /* 0x0000002000227882 */ /* 0x000fe20000000000 */
        /* <DEDUP_REMOVED lines=36> */
[----:B--2---:R-:W-:Y:S01]  /*f6b0*/  NOP ;  /* 0x0000000000007918 */ /* 0x004fe20000000000 */
.L_x_34:
[----:B------:R-:W-:Y:S05]  /*f6c0*/  BSYNC B0 ;  /* 0x0000000000007941 */ /* 0x000fea0003800000 */
.L_x_33:
[----:B------:R-:W-:-:S07]  /*f6d0*/  IADD3 R7, R7, -0x1, RZ ;  /* 0xffffffff07077810 */ /* 0x000fce0007ffe0ff */
.L_x_32:
[C---:B------:R-:W-:Y:S01]  /*f6e0*/  ISETP.GT.AND P3, PT, R236.reuse, 0x2, PT ;  /* 0x00000002ec00780c */ /* 0x040fe20003f64270 */
[----:B------:R-:W-:Y:S01]  /*f6f0*/  VIADD R236, R236, 0xffffffff ;  /* 0xffffffffecec7836 */ /* 0x000fe20000000000 */
[----:B------:R-:W-:Y:S02]  /*f700*/  IADD3 R237, R237, 0x1, RZ ;  /* 0x00000001eded7810 */ /* 0x000fe40007ffe0ff */
[----:B-1----:R-:W-:Y:S02]  /*f710*/  IADD3 R22, R25, 0x1, RZ ;  /* 0x0000000119167810 */ /* 0x002fe40007ffe0ff */
[----:B------:R-:W-:Y:S02]  /*f720*/  ISETP.NE.AND P1, PT, R237, 0x4, PT ;  /* 0x00000004ed00780c */ /* 0x000fe40003f25270 */
[----:B------:R-:W-:Y:S02]  /*f730*/  ISETP.NE.AND P2, PT, R22, 0x4, PT ;  /* 0x000000041600780c */ /* 0x000fe40003f45270 */
[----:B------:R-:W-:-:S02]  /*f740*/  SEL R25, RZ, 0x1, P1 ;  /* 0x00000001ff197807 */ /* 0x000fc40000800000 */
[----:B------:R-:W-:Y:S02]  /*f750*/  MOV R243, R3 ;  /* 0x0000000300f37202 */ /* 0x000fe40000000f00 */
[----:B------:R-:W-:Y:S02]  /*f760*/  LOP3.LUT R4, R4, R25, RZ, 0x3c, !PT ;  /* 0x0000001904047212 */ /* 0x000fe400078e3cff */
[----:B------:R-:W-:Y:S02]  /*f770*/  MOV R242, R0 ;  /* 0x0000000000f27202 */ /* 0x000fe40000000f00 */
[----:B------:R-:W-:Y:S02]  /*f780*/  SEL R237, R237, RZ, P1 ;  /* 0x000000ffeded7207 */ /* 0x000fe40000800000 */
[----:B------:R-:W-:Y:S01]  /*f790*/  SEL R22, R22, RZ, P2 ;  /* 0x000000ff16167207 */ /* 0x000fe20001000000 */
[----:B------:R-:W-:Y:S06]  /*f7a0*/  @P3 BRA `(.L_x_37) ;  /* 0xffffff88008c3947 */ /* 0x000fec000383ffff */
.L_x_24:
[----:B------:R-:W-:Y:S05]  /*f7b0*/  WARPSYNC.ALL ;  /* 0x0000000000007948 */ /* 0x000fea0003800000 */
[----:B------:R-:W2:Y:S01]  /*f7c0*/  SHFL.BFLY PT, R4, R235, 0x1, 0x1f ;  /* 0x0c201f00eb047f89 */ /* 0x000ea200000e0000 */
[----:B------:R-:W-:Y:S01]  /*f7d0*/  BSSY B0, `(.L_x_38) ;  /* 0x0000024000007945 */ /* 0x000fe20003800000 */
[----:B------:R-:W-:Y:S02]  /*f7e0*/  MOV R9, 0x7f800000 ;  /* 0x7f80000000097802 */ /* 0x000fe40000000f00 */
[----:B------:R-:W3:Y:S01]  /*f7f0*/  SHFL.BFLY PT, R6, R23, 0x1, 0x1f ;  /* 0x0c201f0017067f89 */ /* 0x000ee200000e0000 */
[----:B------:R-:W-:-:S02]  /*f800*/  MOV R8, 0x3f800000 ;  /* 0x3f80000000087802 */ /* 0x000fc40000000f00 */
[----:B------:R-:W-:Y:S01]  /*f810*/  MOV R25, 0x7f800000 ;  /* 0x7f80000000197802 */ /* 0x000fe20000000f00 */
[----:B--2---:R-:W-:Y:S01]  /*f820*/  FADD R4, R4, R235 ;  /* 0x000000eb04047221 */ /* 0x004fe20000000000 */
[----:B---3--:R-:W-:-:S04]  /*f830*/  FADD R28, R6, R23 ;  /* 0x00000017061c7221 */ /* 0x008fc80000000000 */
[----:B------:R-:W2:Y:S04]  /*f840*/  SHFL.BFLY PT, R5, R4, 0x2, 0x1f ;  /* 0x0c401f0004057f89 */ /* 0x000ea800000e0000 */
[----:B------:R-:W3:Y:S01]  /*f850*/  SHFL.BFLY PT, R29, R28, 0x2, 0x1f ;  /* 0x0c401f001c1d7f89 */ /* 0x000ee200000e0000 */
[C---:B--2---:R-:W-:Y:S01]  /*f860*/  FSETP.NE.AND P0, PT, R4.reuse, -R5, PT ;  /* 0x800000050400720b */ /* 0x044fe20003f05000 */
[----:B------:R-:W-:Y:S01]  /*f870*/  FADD R6, R4, R5 ;  /* 0x0000000504067221 */ /* 0x000fe20000000000 */
[----:B------:R-:W-:Y:S01]  /*f880*/  MOV R5, 0x3f800000 ;  /* 0x3f80000000057802 */ /* 0x000fe20000000f00 */
[----:B---3--:R-:W-:-:S10]  /*f890*/  FADD R7, R28, R29 ;  /* 0x0000001d1c077221 */ /* 0x008fd40000000000 */
[----:B------:R-:W-:Y:S05]  /*f8a0*/  @!P0 BRA `(.L_x_39) ;  /* 0x0000000000588947 */ /* 0x000fea0003800000 */
[----:B------:R-:W-:Y:S01]  /*f8b0*/  IADD3 R4, R6, 0x1800000, RZ ;  /* 0x0180000006047810 */ /* 0x000fe20007ffe0ff */
[----:B------:R-:W-:Y:S03]  /*f8c0*/  BSSY B1, `(.L_x_40) ;  /* 0x000000d000017945 */ /* 0x000fe60003800000 */
[----:B------:R-:W-:-:S04]  /*f8d0*/  LOP3.LUT R4, R4, 0x7f800000, RZ, 0xc0, !PT ;  /* 0x7f80000004047812 */ /* 0x000fc800078ec0ff */
[----:B------:R-:W-:-:S13]  /*f8e0*/  ISETP.GT.U32.AND P0, PT, R4, 0x1ffffff, PT ;  /* 0x01ffffff0400780c */ /* 0x000fda0003f04070 */
[----:B------:R-:W-:Y:S05]  /*f8f0*/  @P0 BRA `(.L_x_41) ;  /* 0x0000000000140947 */ /* 0x000fea0003800000 */
[----:B------:R-:W-:Y:S02]  /*f900*/  MOV R5, R6 ;  /* 0x0000000600057202 */ /* 0x000fe40000000f00 */
[----:B------:R-:W-:-:S07]  /*f910*/  MOV R26, 0xf930 ;  /* 0x0000f930001a7802 */ /* 0x000fce0000000f00 */
[----:B-1----:R-:W-:Y:S05]  /*f920*/  CALL.REL.NOINC `($__internal_0_$__cuda_sm20_rcp_rn_f32_slowpath) ;  /* 0x0000002000647944 */ /* 0x002fea0003c00000 */
[----:B------:R-:W-:Y:S01]  /*f930*/  MOV R5, R22 ;  /* 0x0000001600057202 */ /* 0x000fe20000000f00 */
[----:B------:R-:W-:Y:S06]  /*f940*/  BRA `(.L_x_42) ;  /* 0x0000000000107947 */ /* 0x000fec0003800000 */
.L_x_41:
[----:B------:R-:W2:Y:S02]  /*f950*/  MUFU.RCP R5, R6 ;  /* 0x0000000600057308 */ /* 0x000ea40000001000 */
[----:B--2---:R-:W-:-:S04]  /*f960*/  FFMA R4, R6, R5, -1 ;  /* 0xbf80000006047423 */ /* 0x004fc80000000005 */
[----:B------:R-:W-:-:S04]  /*f970*/  FADD.FTZ R4, -R4, -RZ ;  /* 0x800000ff04047221 */ /* 0x000fc80000010100 */
[----:B------:R-:W-:-:S07]  /*f980*/  FFMA R5, R5, R4, R5 ;  /* 0x0000000405057223 */ /* 0x000fce0000000005 */
.L_x_42:
[----:B------:R-:W-:Y:S05]  /*f990*/  BSYNC B1 ;  /* 0x0000000000017941 */ /* 0x000fea0003800000 */
.L_x_40:
[----:B------:R-:W-:Y:S01]  /*f9a0*/  FSETP.GEU.AND P0, PT, |R6|, 1.175494350822287508e-38, PT ;  /* 0x008000000600780b */ /* 0x000fe20003f0e200 */
[----:B------:R-:W-:-:S12]  /*f9b0*/  ULDC UR6, c[0x0][0x600] ;  /* 0x0001800000067ab9 */ /* 0x000fd80000000800 */
[----:B------:R-:W-:-:S04]  /*f9c0*/  @!P0 FMUL R6, R6, 16777216 ;  /* 0x4b80000006068820 */ /* 0x000fc80000400000 */
[----:B------:R-:W2:Y:S02]  /*f9d0*/  MUFU.LG2 R4, R6 ;  /* 0x0000000600047308 */ /* 0x000ea40000000c00 */
[----:B--2---:R-:W-:-:S04]  /*f9e0*/  @!P0 FADD R4, R4, -24 ;  /* 0xc1c0000004048421 */ /* 0x004fc80000000000 */
[----:B------:R-:W-:-:S04]  /*f9f0*/  FMUL R4, R4, 0.69314718246459960938 ;  /* 0x3f31721804047820 */ /* 0x000fc80000400000 */
[----:B------:R-:W-:-:S07]  /*fa00*/  FFMA R25, R3, UR6, R4 ;  /* 0x0000000603197c23 */ /* 0x000fce0008000004 */
.L_x_39:
[----:B------:R-:W-:Y:S05]  /*fa10*/  BSYNC B0 ;  /* 0x0000000000007941 */ /* 0x000fea0003800000 */
.L_x_38:
[----:B------:R-:W-:Y:S01]  /*fa20*/  FSETP.NE.AND P0, PT, R28, -R29, PT ;  /* 0x8000001d1c00720b */ /* 0x000fe20003f05000 */
[----:B------:R-:W-:Y:S01]  /*fa30*/  ULDC UR4, c[0x0][0x608] ;  /* 0x0001820000047ab9 */ /* 0x000fe20000000800 */
[----:B------:R-:W-:Y:S01]  /*fa40*/  BSSY B0, `(.L_x_43) ;  /* 0x0000041000007945 */ /* 0x000fe20003800000 */
[----:B------:R-:W-:-:S04]  /*fa50*/  FMUL R5, R5, UR4 ;  /* 0x0000000405057c20 */ /* 0x000fc80008400000 */
[-C--:B------:R-:W-:Y:S01]  /*fa60*/  FMUL R216, R216, R5.reuse ;  /* 0x00000005d8d87220 */ /* 0x080fe20000400000 */
        /* <DEDUP_REMOVED lines=38> */
[----:B------:R-:W-:Y:S01]  /*fcd0*/  FMUL R165, R165, R5 ;  /* 0x00000005a5a57220 */ /* 0x000fe20000400000 */
[----:B------:R-:W-:Y:S06]  /*fce0*/  @!P0 BRA `(.L_x_44) ;  /* 0x0000000000588947 */ /* 0x000fec0003800000 */
[----:B------:R-:W-:Y:S01]  /*fcf0*/  IADD3 R3, R7, 0x1800000, RZ ;  /* 0x0180000007037810 */ /* 0x000fe20007ffe0ff */
[----:B------:R-:W-:Y:S03]  /*fd00*/  BSSY B1, `(.L_x_45) ;  /* 0x000000d000017945 */ /* 0x000fe60003800000 */
[----:B------:R-:W-:-:S04]  /*fd10*/  LOP3.LUT R3, R3, 0x7f800000, RZ, 0xc0, !PT ;  /* 0x7f80000003037812 */ /* 0x000fc800078ec0ff */
[----:B------:R-:W-:-:S13]  /*fd20*/  ISETP.GT.U32.AND P0, PT, R3, 0x1ffffff, PT ;  /* 0x01ffffff0300780c */ /* 0x000fda0003f04070 */
[----:B------:R-:W-:Y:S05]  /*fd30*/  @P0 BRA `(.L_x_46) ;  /* 0x0000000000140947 */ /* 0x000fea0003800000 */
[----:B------:R-:W-:Y:S01]  /*fd40*/  IMAD.MOV.U32 R5, RZ, RZ, R7 ;  /* 0x000000ffff057224 */ /* 0x000fe200078e0007 */
[----:B------:R-:W-:-:S07]  /*fd50*/  MOV R26, 0xfd70 ;  /* 0x0000fd70001a7802 */ /* 0x000fce0000000f00 */
[----:B-1----:R-:W-:Y:S05]  /*fd60*/  CALL.REL.NOINC `($__internal_0_$__cuda_sm20_rcp_rn_f32_slowpath) ;  /* 0x0000001c00547944 */ /* 0x002fea0003c00000 */
[----:B------:R-:W-:Y:S01]  /*fd70*/  MOV R8, R22 ;  /* 0x0000001600087202 */ /* 0x000fe20000000f00 */
[----:B------:R-:W-:Y:S06]  /*fd80*/  BRA `(.L_x_47) ;  /* 0x0000000000107947 */ /* 0x000fec0003800000 */
.L_x_46:
[----:B------:R-:W2:Y:S02]  /*fd90*/  MUFU.RCP R8, R7 ;  /* 0x0000000700087308 */ /* 0x000ea40000001000 */
[----:B--2---:R-:W-:-:S04]  /*fda0*/  FFMA R3, R7, R8, -1 ;  /* 0xbf80000007037423 */ /* 0x004fc80000000008 */
[----:B------:R-:W-:-:S04]  /*fdb0*/  FADD.FTZ R3, -R3, -RZ ;  /* 0x800000ff03037221 */ /* 0x000fc80000010100 */
[----:B------:R-:W-:-:S07]  /*fdc0*/  FFMA R8, R8, R3, R8 ;  /* 0x0000000308087223 */ /* 0x000fce0000000008 */
.L_x_47:
[----:B------:R-:W-:Y:S05]  /*fdd0*/  BSYNC B1 ;  /* 0x0000000000017941 */ /* 0x000fea0003800000 */
.L_x_45:
[----:B------:R-:W-:Y:S01]  /*fde0*/  FSETP.GEU.AND P0, PT, |R7|, 1.175494350822287508e-38, PT ;  /* 0x008000000700780b */ /* 0x000fe20003f0e200 */
[----:B------:R-:W-:-:S12]  /*fdf0*/  ULDC UR4, c[0x0][0x600] ;  /* 0x0001800000047ab9 */ /* 0x000fd80000000800 */
[----:B------:R-:W-:-:S04]  /*fe00*/  @!P0 FMUL R7, R7, 16777216 ;  /* 0x4b80000007078820 */ /* 0x000fc80000400000 */
[----:B------:R-:W2:Y:S02]  /*fe10*/  MUFU.LG2 R3, R7 ;  /* 0x0000000700037308 */ /* 0x000ea40000000c00 */
[----:B--2---:R-:W-:-:S04]  /*fe20*/  @!P0 FADD R3, R3, -24 ;  /* 0xc1c0000003038421 */ /* 0x004fc80000000000 */
[----:B------:R-:W-:-:S04]  /*fe30*/  FMUL R3, R3, 0.69314718246459960938 ;  /* 0x3f31721803037820 */ /* 0x000fc80000400000 */
[----:B------:R-:W-:-:S07]  /*fe40*/  FFMA R9, R0, UR4, R3 ;  /* 0x0000000400097c23 */ /* 0x000fce0008000003 */
.L_x_44:
[----:B------:R-:W-:Y:S05]  /*fe50*/  BSYNC B0 ;  /* 0x0000000000007941 */ /* 0x000fea0003800000 */
.L_x_43:
[C---:B------:R-:W-:Y:S01]  /*fe60*/  LOP3.LUT P0, RZ, R16.reuse, 0x3, RZ, 0xc0, !PT ;  /* 0x0000000310ff7812 */ /* 0x040fe2000780c0ff */
[----:B------:R-:W-:Y:S01]  /*fe70*/  ULDC UR4, c[0x0][0x608] ;  /* 0x0001820000047ab9 */ /* 0x000fe20000000800 */
[----:B------:R-:W-:Y:S01]  /*fe80*/  LOP3.LUT R0, R16, 0x60, RZ, 0xc0, !PT ;  /* 0x0000006010007812 */ /* 0x000fe200078ec0ff */
[----:B------:R-:W-:Y:S01]  /*fe90*/  FMUL R8, R8, UR4 ;  /* 0x0000000408087c20 */ /* 0x000fe20008400000 */
[----:B------:R-:W-:Y:S01]  /*fea0*/  ULDC.64 UR8, c[0x0][0x208] ;  /* 0x0000820000087ab9 */ /* 0x000fe20000000a00 */
[----:B------:R-:W-:Y:S01]  /*feb0*/  BSSY B0, `(.L_x_48) ;  /* 0x0000030000007945 */ /* 0x000fe20003800000 */
[----:B------:R-:W-:Y:S01]  /*fec0*/  SHF.R.U32.HI R18, RZ, 0x5, R0 ;  /* 0x00000005ff127819 */ /* 0x000fe20000011600 */
[-C--:B------:R-:W-:Y:S01]  /*fed0*/  FMUL R218, R218, R8.reuse ;  /* 0x00000008dada7220 */ /* 0x080fe20000400000 */
[-C--:B------:R-:W-:Y:S01]  /*fee0*/  FMUL R22, R219, R8.reuse ;  /* 0x00000008db167220 */ /* 0x080fe20000400000 */
[-C--:B------:R-:W-:Y:S01]  /*fef0*/  FMUL R222, R222, R8.reuse ;  /* 0x00000008dede7220 */ /* 0x080fe20000400000 */
[-C--:B-1----:R-:W-:Y:S01]  /*ff00*/  FMUL R24, R223, R8.reuse ;  /* 0x00000008df187220 */ /* 0x082fe20000400000 */
        /* <DEDUP_REMOVED lines=20> */
[----:B------:R-:W-:Y:S06]  /*10050*/  @P0 BRA `(.L_x_49) ;  /* 0x0000000000540947 */ /* 0x000fec0003800000 */
[----:B------:R-:W1:Y:S01]  /*10060*/  S2UR UR4, SR_CTAID.X ;  /* 0x00000000000479c3 */ /* 0x000e620000002500 */
[----:B------:R-:W-:Y:S02]  /*10070*/  SHF.R.U32.HI R0, RZ, 0x2, R16 ;  /* 0x00000002ff007819 */ /* 0x000fe40000011610 */
[----:B------:R-:W-:Y:S02]  /*10080*/  SHF.L.U32 R3, R18, 0x4, RZ ;  /* 0x0000000412037819 */ /* 0x000fe400000006ff */
[----:B------:R-:W-:-:S04]  /*10090*/  LOP3.LUT R0, R0, 0x7, RZ, 0xc0, !PT ;  /* 0x0000000700007812 */ /* 0x000fc800078ec0ff */
[----:B------:R-:W-:Y:S01]  /*100a0*/  LOP3.LUT R0, R3, 0xfffffff0, R0, 0xe2, !PT ;  /* 0xfffffff003007812 */ /* 0x000fe200078ee200 */
[----:B-1----:R-:W-:-:S03]  /*100b0*/  USHF.L.U32 UR6, UR4, 0x6, URZ ;  /* 0x0000000604067899 */ /* 0x002fc6000800063f */
[----:B------:R-:W-:Y:S02]  /*100c0*/  ULDC.64 UR4, c[0x0][0x688] ;  /* 0x0001a20000047ab9 */ /* 0x000fe40000000a00 */
[----:B------:R-:W-:Y:S02]  /*100d0*/  UIMAD UR4, UR44, UR4, UR6 ;  /* 0x000000042c0472a4 */ /* 0x000fe4000f8e0206 */
[----:B------:R-:W-:Y:S02]  /*100e0*/  LOP3.LUT R3, R0, UR6, RZ, 0xfc, !PT ;  /* 0x0000000600037c12 */ /* 0x000fe4000f8efcff */
[----:B------:R-:W-:Y:S02]  /*100f0*/  UIMAD UR4, UR45, UR5, UR4 ;  /* 0x000000052d0472a4 */ /* 0x000fe4000f8e0204 */
[C---:B------:R-:W-:Y:S01]  /*10100*/  IADD3 R4, R3.reuse, 0x8, RZ ;  /* 0x0000000803047810 */ /* 0x040fe20007ffe0ff */
[----:B------:R-:W-:Y:S02]  /*10110*/  ULDC UR5, c[0x0][0x288] ;  /* 0x0000a20000057ab9 */ /* 0x000fe40000000800 */
[----:B------:R-:W-:-:S02]  /*10120*/  ISETP.GE.U32.AND P0, PT, R3, UR5, PT ;  /* 0x0000000503007c0c */ /* 0x000fc4000bf06070 */
[----:B------:R-:W-:Y:S02]  /*10130*/  IADD3 R0, P2, R0, UR4, RZ ;  /* 0x0000000400007c10 */ /* 0x000fe4000ff5e0ff */
[----:B------:R-:W-:Y:S01]  /*10140*/  ISETP.GE.U32.AND P1, PT, R4, UR5, PT ;  /* 0x0000000504007c0c */ /* 0x000fe2000bf26070 */
[----:B------:R-:W-:Y:S01]  /*10150*/  ULDC.64 UR4, c[0x0][0x680] ;  /* 0x0001a00000047ab9 */ /* 0x000fe20000000a00 */
[----:B------:R-:W-:Y:S02]  /*10160*/  IADD3.X R3, RZ, RZ, RZ, P2, !PT ;  /* 0x000000ffff037210 */ /* 0x000fe400017fe4ff */
[----:B------:R-:W-:-:S04]  /*10170*/  LEA R4, P2, R0, UR4, 0x2 ;  /* 0x0000000400047c11 */ /* 0x000fc8000f8410ff */
[----:B------:R-:W-:-:S05]  /*10180*/  LEA.HI.X R5, R0, UR5, R3, 0x2, P2 ;  /* 0x0000000500057c11 */ /* 0x000fca00090f1403 */
[----:B------:R1:W-:Y:S04]  /*10190*/  @!P0 STG.E desc[UR8][R4.64], R25 ;  /* 0x0000001904008986 */ /* 0x0003e8000c101908 */
[----:B------:R1:W-:Y:S02]  /*101a0*/  @!P1 STG.E desc[UR8][R4.64+0x20], R9 ;  /* 0x0000200904009986 */ /* 0x0003e4000c101908 */
.L_x_49:
[----:B------:R-:W-:Y:S05]  /*101b0*/  BSYNC B0 ;  /* 0x0000000000007941 */ /* 0x000fea0003800000 */
.L_x_48:
[----:B------:R-:W-:Y:S01]  /*101c0*/  ULDC.64 UR4, c[0x0][0x730] ;  /* 0x0001cc0000047ab9 */ /* 0x000fe20000000a00 */
[-C--:B------:R-:W-:Y:S01]  /*101d0*/  FMUL R170, R170, R8.reuse ;  /* 0x00000008aaaa7220 */ /* 0x080fe20000400000 */
[----:B------:R-:W-:Y:S01]  /*101e0*/  ISETP.NE.U32.AND P0, PT, RZ, UR4, PT ;  /* 0x00000004ff007c0c */ /* 0x000fe2000bf05070 */
[-C--:B------:R-:W-:Y:S01]  /*101f0*/  FMUL R46, R171, R8.reuse ;  /* 0x00000008ab2e7220 */ /* 0x080fe20000400000 */
[-C--:B------:R-:W-:Y:S01]  /*10200*/  FMUL R174, R174, R8.reuse ;  /* 0x00000008aeae7220 */ /* 0x080fe20000400000 */
[-C--:B------:R-:W-:Y:S01]  /*10210*/  FMUL R48, R175, R8.reuse ;  /* 0x00000008af307220 */ /* 0x080fe20000400000 */
[----:B------:R-:W-:Y:S01]  /*10220*/  ISETP.NE.AND.EX P0, PT, RZ, UR5, PT, P0 ;  /* 0x00000005ff007c0c */ /* 0x000fe2000bf05300 */
        /* <DEDUP_REMOVED lines=13> */
[----:B------:R-:W-:Y:S02]  /*10300*/  ULDC.64 UR4, c[0x0][0x728] ;  /* 0x0001ca0000047ab9 */ /* 0x000fe40000000a00 */
[----:B------:R-:W-:-:S04]  /*10310*/  ISETP.NE.U32.AND P0, PT, RZ, UR4, PT ;  /* 0x00000004ff007c0c */ /* 0x000fc8000bf05070 */
[----:B------:R-:W-:-:S13]  /*10320*/  ISETP.NE.AND.EX P0, PT, RZ, UR5, PT, P0 ;  /* 0x00000005ff007c0c */ /* 0x000fda000bf05300 */
[----:B------:R-:W-:Y:S05]  /*10330*/  @!P0 BRA `(.L_x_51) ;  /* 0x00000000000c8947 */ /* 0x000fea0003800000 */
[----:B-1----:R-:W1:Y:S02]  /*10340*/  LDC.64 R4, c[0x0][0x728] ;  /* 0x0001ca00ff047b82 */ /* 0x002e640000000a00 */
[----:B-1----:R2:W5:Y:S01]  /*10350*/  LDG.E R4, desc[UR8][R4.64] ;  /* 0x0000000804047981 */ /* 0x002562000c1e1900 */
[----:B------:R-:W-:Y:S05]  /*10360*/  BRA `(.L_x_50) ;  /* 0x0000000000047947 */ /* 0x000fea0003800000 */
.L_x_51:
[----:B-1----:R-:W3:Y:S02]  /*10370*/  LDC R4, c[0x0][0x720] ;  /* 0x0001c800ff047b82 */ /* 0x002ee40000000800 */
.L_x_50:
[----:B------:R-:W-:Y:S02]  /*10380*/  MOV R0, RZ ;  /* 0x000000ff00007202 */ /* 0x000fe40000000f00 */
[----:B---3-5:R-:W-:Y:S02]  /*10390*/  MOV R45, R4 ;  /* 0x00000004002d7202 */ /* 0x028fe40000000f00 */
[----:B------:R-:W-:-:S13]  /*103a0*/  LOP3.LUT P0, RZ, R0, 0x1bf, RZ, 0xc0, !PT ;  /* 0x000001bf00ff7812 */ /* 0x000fda000780c0ff */
[----:B------:R-:W-:Y:S05]  /*103b0*/  @!P0 BRA `(.L_x_52) ;  /* 0x0000000000408947 */ /* 0x000fea0003800000 */
[----:B------:R-:W-:Y:S01]  /*103c0*/  MOV R0, 0x0 ;  /* 0x0000000000007802 */ /* 0x000fe20000000f00 */
[----:B------:R-:W-:Y:S01]  /*103d0*/  ULDC.64 UR4, c[0x4][0x70] ;  /* 0x01001c0000047ab9 */ /* 0x000fe20000000a00 */
[----:B------:R-:W-:Y:S01]  /*103e0*/  ULDC.64 UR6, c[0x4][0x8] ;  /* 0x0100020000067ab9 */ /* 0x000fe20000000a00 */
[----:B-1----:R-:W-:Y:S01]  /*103f0*/  MOV R4, UR4 ;  /* 0x0000000400047c02 */ /* 0x002fe20008000f00 */
[----:B------:R1:W3:Y:S01]  /*10400*/  LDC.64 R14, c[0x4][R0] ;  /* 0x01000000000e7b82 */ /* 0x0002e20000000a00 */
[----:B--2---:R-:W-:Y:S01]  /*10410*/  MOV R5, UR5 ;  /* 0x0000000500057c02 */ /* 0x004fe20008000f00 */
[----:B------:R-:W-:Y:S01]  /*10420*/  ULDC.64 UR4, c[0x4][0x78] ;  /* 0x01001e0000047ab9 */ /* 0x000fe20000000a00 */
[----:B------:R-:W-:Y:S01]  /*10430*/  MOV R10, UR6 ;  /* 0x00000006000a7c02 */ /* 0x000fe20008000f00 */
[----:B------:R-:W-:Y:S01]  /*10440*/  IMAD.U32 R11, RZ, RZ, UR7 ;  /* 0x00000007ff0b7e24 */ /* 0x000fe2000f8e00ff */
[----:B------:R-:W-:Y:S02]  /*10450*/  MOV R6, UR4 ;  /* 0x0000000400067c02 */ /* 0x000fe40008000f00 */
[----:B------:R-:W-:-:S02]  /*10460*/  MOV R7, UR5 ;  /* 0x0000000500077c02 */ /* 0x000fc40008000f00 */
[----:B------:R-:W-:Y:S02]  /*10470*/  MOV R8, 0x70 ;  /* 0x0000007000087802 */ /* 0x000fe40000000f00 */
[----:B------:R-:W-:Y:S02]  /*10480*/  MOV R12, 0x1 ;  /* 0x00000001000c7802 */ /* 0x000fe40000000f00 */
[----:B-1----:R-:W-:-:S07]  /*10490*/  MOV R13, RZ ;  /* 0x000000ff000d7202 */ /* 0x002fce0000000f00 */
[----:B------:R-:W-:-:S07]  /*104a0*/  LEPC R20, `(.L_x_52) ;  /* 0x000000001014794e */ /* 0x000fce0000000000 */
[----:B---3--:R-:W-:Y:S05]  /*104b0*/  CALL.ABS.NOINC R14 ;  /* 0x000000000e007343 */ /* 0x008fea0003c00000 */
.L_x_52:
        /* <DEDUP_REMOVED lines=10> */
[----:B------:R-:W-:Y:S01]  /*10560*/  IMAD.MOV.U32 R12, RZ, RZ, 0x1 ;  /* 0x00000001ff0c7424 */ /* 0x000fe200078e00ff */
[----:B------:R-:W-:Y:S02]  /*10570*/  MOV R7, UR7 ;  /* 0x0000000700077c02 */ /* 0x000fe40008000f00 */
[----:B------:R-:W-:-:S02]  /*10580*/  MOV R10, UR4 ;  /* 0x00000004000a7c02 */ /* 0x000fc40008000f00 */
[----:B------:R-:W-:Y:S02]  /*10590*/  MOV R11, UR5 ;  /* 0x00000005000b7c02 */ /* 0x000fe40008000f00 */
[----:B------:R-:W-:Y:S02]  /*105a0*/  MOV R8, 0x70 ;  /* 0x0000007000087802 */ /* 0x000fe40000000f00 */
[----:B-1----:R-:W-:-:S07]  /*105b0*/  MOV R13, RZ ;  /* 0x000000ff000d7202 */ /* 0x002fce0000000f00 */
[----:B------:R-:W-:-:S07]  /*105c0*/  LEPC R20, `(.L_x_53) ;  /* 0x000000001014794e */ /* 0x000fce0000000000 */
[----:B---3--:R-:W-:Y:S05]  /*105d0*/  CALL.ABS.NOINC R14 ;  /* 0x000000000e007343 */ /* 0x008fea0003c00000 */
.L_x_53:
[----:B------:R-:W-:Y:S01]  /*105e0*/  ULDC.64 UR4, c[0x0][0x730] ;  /* 0x0001cc0000047ab9 */ /* 0x000fe20000000a00 */
[----:B------:R-:W-:Y:S02]  /*105f0*/  SHF.L.U32 R0, R16, 0x5, RZ ;  /* 0x0000000510007819 */ /* 0x000fe400000006ff */
[----:B------:R-:W-:Y:S02]  /*10600*/  ISETP.NE.U32.AND P0, PT, RZ, UR4, PT ;  /* 0x00000004ff007c0c */ /* 0x000fe4000bf05070 */
[----:B-1----:R-:W-:Y:S02]  /*10610*/  SHF.R.U32.HI R4, RZ, 0x1, R16 ;  /* 0x00000001ff047819 */ /* 0x002fe40000011610 */
[----:B------:R-:W-:Y:S02]  /*10620*/  ISETP.NE.AND.EX P0, PT, RZ, UR5, PT, P0 ;  /* 0x00000005ff007c0c */ /* 0x000fe4000bf05300 */
[C---:B------:R-:W-:Y:S02]  /*10630*/  LOP3.LUT R3, R0.reuse, 0xc0, RZ, 0xc0, !PT ;  /* 0x000000c000037812 */ /* 0x040fe400078ec0ff */
[----:B--2---:R-:W-:-:S02]  /*10640*/  LOP3.LUT R5, R0, 0x20, RZ, 0xc0, !PT ;  /* 0x0000002000057812 */ /* 0x004fc400078ec0ff */
[----:B------:R-:W-:Y:S02]  /*10650*/  LOP3.LUT R3, R3, 0x8, R4, 0xf8, !PT ;  /* 0x0000000803037812 */ /* 0x000fe400078ef804 */
[----:B------:R-:W-:Y:S02]  /*10660*/  SHF.L.U32 R4, R16, 0x2, RZ ;  /* 0x0000000210047819 */ /* 0x000fe400000006ff */
[----:B------:R-:W-:Y:S02]  /*10670*/  IADD3 R17, R17, 0x1f, RZ ;  /* 0x0000001f11117810 */ /* 0x000fe40007ffe0ff */
[----:B------:R-:W-:Y:S01]  /*10680*/  LEA R5, R18, R5, 0x9 ;  /* 0x0000000512057211 */ /* 0x000fe200078e48ff */
[----:B------:R-:W1:Y:S01]  /*10690*/  @P0 LDC R45, c[0x0][0x720] ;  /* 0x0001c800ff2d0b82 */ /* 0x000e620000000800 */
[----:B------:R-:W-:Y:S02]  /*106a0*/  LOP3.LUT R3, R3, 0x18, R4, 0x78, !PT ;  /* 0x0000001803037812 */ /* 0x000fe400078e7804 */
[----:B------:R-:W-:-:S02]  /*106b0*/  LOP3.LUT R0, R0, 0x100, RZ, 0xc0, !PT ;  /* 0x0000010000007812 */ /* 0x000fc400078ec0ff */
[----:B------:R-:W-:Y:S02]  /*106c0*/  ISETP.GT.U32.AND P1, PT, R17, 0x3e, PT ;  /* 0x0000003e1100780c */ /* 0x000fe40003f24070 */
[----:B------:R-:W-:Y:S02]  /*106d0*/  IADD3 R3, R3, R5, R0 ;  /* 0x0000000503037210 */ /* 0x000fe40007ffe000 */
[----:B------:R-:W-:Y:S02]  /*106e0*/  LOP3.LUT P0, RZ, R16, 0x4, RZ, 0xc0, !PT ;  /* 0x0000000410ff7812 */ /* 0x000fe4000780c0ff */
[----:B------:R-:W-:-:S04]  /*106f0*/  LEA R3, R3, R2, 0x1 ;  /* 0x0000000203037211 */ /* 0x000fc800078e08ff */
[----:B------:R-:W-:Y:S01]  /*10700*/  IADD3 R21, R3, 0x1000, RZ ;  /* 0x0000100003157810 */ /* 0x000fe20007ffe0ff */
        /* <DEDUP_REMOVED lines=16> */
[----:B------:R-:W-:Y:S01]  /*10810*/  F2FP.BF16.F32.PACK_AB R5, R0, R5 ;  /* 0x000000050005723e */ /* 0x000fe200000010ff */
[-C--:B------:R-:W-:Y:S01]  /*10820*/  FMUL R13, R30, R45.reuse ;  /* 0x0000002d1e0d7220 */ /* 0x080fe20000400000 */
[----:B------:R-:W-:Y:S01]  /*10830*/  MOV R0, 0x10 ;  /* 0x0000001000007802 */ /* 0x000fe20000000f00 */
        /* <DEDUP_REMOVED lines=63> */
[----:B------:R-:W-:Y:S01]  /*10c30*/  FMUL R45, R166, R45 ;  /* 0x0000002da62d7220 */ /* 0x000fe20000400000 */
[----:B------:R-:W-:-:S02]  /*10c40*/  F2FP.BF16.F32.PACK_AB R9, R10, R9 ;  /* 0x000000090a09723e */ /* 0x000fc400000010ff */
[----:B------:R-:W-:Y:S02]  /*10c50*/  F2FP.BF16.F32.PACK_AB R4, R217, R4 ;  /* 0x00000004d904723e */ /* 0x000fe400000010ff */
[----:B------:R-:W-:Y:S02]  /*10c60*/  F2FP.BF16.F32.PACK_AB R6, R221, R6 ;  /* 0x00000006dd06723e */ /* 0x000fe400000010ff */
[----:B------:R-:W-:Y:S02]  /*10c70*/  F2FP.BF16.F32.PACK_AB R8, R225, R224 ;  /* 0x000000e0e108723e */ /* 0x000fe400000010ff */
[----:B------:R-:W-:Y:S02]  /*10c80*/  F2FP.BF16.F32.PACK_AB R10, R229, R228 ;  /* 0x000000e4e50a723e */ /* 0x000fe400000010ff */
[----:B------:R-:W-:Y:S02]  /*10c90*/  F2FP.BF16.F32.PACK_AB R11, R12, R11 ;  /* 0x0000000b0c0b723e */ /* 0x000fe400000010ff */
[----:B------:R-:W-:Y:S01]  /*10ca0*/  SEL R0, R0, 0xfffffff0, !P0 ;  /* 0xfffffff000007807 */ /* 0x000fe20004000000 */
[----:B------:R-:W-:Y:S06]  /*10cb0*/  @P1 BRA `(.L_x_54) ;  /* 0x0000000000041947 */ /* 0x000fec0003800000 */
[----:B------:R-:W-:-:S04]  /*10cc0*/  DEPBAR.LE SB0, 0x1 ;  /* 0x000080400000791a */ /* 0x000fc80000000000 */
.L_x_54:
[----:B------:R-:W-:Y:S05]  /*10cd0*/  WARPSYNC.ALL ;  /* 0x0000000000007948 */ /* 0x000fea0003800000 */
[----:B------:R-:W-:Y:S01]  /*10ce0*/  BAR.SYNC.DEFER_BLOCKING 0x1, 0x80 ;  /* 0x0042000000007b1d */ /* 0x000fe20000010000 */
[C---:B------:R-:W-:Y:S02]  /*10cf0*/  LEA R21, R0.reuse, R21, 0x1 ;  /* 0x0000001500157211 */ /* 0x040fe400078e08ff */
[----:B------:R-:W-:Y:S02]  /*10d00*/  LEA R0, R0, R3, 0x1 ;  /* 0x0000000300007211 */ /* 0x000fe400078e08ff */
[----:B------:R-:W-:Y:S01]  /*10d10*/  F2FP.BF16.F32.PACK_AB R13, R13, R14 ;  /* 0x0000000e0d0d723e */ /* 0x000fe200000010ff */
[----:B------:R-:W-:Y:S01]  /*10d20*/  BSSY B0, `(.L_x_55) ;  /* 0x000001e000007945 */ /* 0x000fe20003800000 */
[----:B------:R-:W-:-:S02]  /*10d30*/  F2FP.BF16.F32.PACK_AB R15, R15, R16 ;  /* 0x000000100f0f723e */ /* 0x000fc400000010ff */
[----:B------:R-:W-:Y:S02]  /*10d40*/  F2FP.BF16.F32.PACK_AB R17, R17, R18 ;  /* 0x000000121111723e */ /* 0x000fe400000010ff */
[----:B------:R-:W-:Y:S02]  /*10d50*/  F2FP.BF16.F32.PACK_AB R12, R201, R200 ;  /* 0x000000c8c90c723e */ /* 0x000fe400000010ff */
[----:B------:R-:W-:Y:S02]  /*10d60*/  F2FP.BF16.F32.PACK_AB R14, R205, R204 ;  /* 0x000000cccd0e723e */ /* 0x000fe400000010ff */
[----:B------:R-:W-:Y:S02]  /*10d70*/  F2FP.BF16.F32.PACK_AB R16, R209, R208 ;  /* 0x000000d0d110723e */ /* 0x000fe400000010ff */
[----:B------:R-:W-:Y:S02]  /*10d80*/  F2FP.BF16.F32.PACK_AB R18, R213, R212 ;  /* 0x000000d4d512723e */ /* 0x000fe400000010ff */
[----:B------:R-:W-:Y:S01]  /*10d90*/  F2FP.BF16.F32.PACK_AB R19, R19, R20 ;  /* 0x000000141313723e */ /* 0x000fe200000010ff */
[----:B------:R1:W-:Y:S04]  /*10da0*/  STSM.16.M88.4 [R3], R4 ;  /* 0x0000000403007844 */ /* 0x0003e80000000200 */
[----:B------:R1:W-:Y:S01]  /*10db0*/  STSM.16.M88.4 [R0], R8 ;  /* 0x0000000800007844 */ /* 0x0003e20000000200 */
[----:B------:R-:W-:Y:S01]  /*10dc0*/  @!PT LDS RZ, [RZ] ;  /* 0x00000000fffff984 */ /* 0x000fe20000000800 */
[----:B------:R-:W-:Y:S01]  /*10dd0*/  @!PT LDS RZ, [RZ] ;  /* 0x00000000fffff984 */ /* 0x000fe20000000800 */
[----:B------:R-:W-:Y:S01]  /*10de0*/  @!PT LDS RZ, [RZ] ;  /* 0x00000000fffff984 */ /* 0x000fe20000000800 */
[----:B------:R-:W-:Y:S01]  /*10df0*/  @!PT LDS RZ, [RZ] ;  /* 0x00000000fffff984 */ /* 0x000fe20000000800 */
[----:B------:R2:W-:Y:S06]  /*10e00*/  MEMBAR.ALL.CTA ;  /* 0x0000000000007992 */ /* 0x0005ec0000008000 */
[----:B--2---:R-:W2:Y:S02]  /*10e10*/  FENCE.VIEW.ASYNC.S ;  /* 0x00000000000073c6 */ /* 0x004ea40000000000 */
[----:B--2---:R-:W-:Y:S06]  /*10e20*/  BAR.SYNC.DEFER_BLOCKING 0x1, 0x80 ;  /* 0x0042000000007b1d */ /* 0x004fec0000010000 */
[----:B------:R-:W-:Y:S05]  /*10e30*/  @P1 BRA `(.L_x_56) ;  /* 0x0000000000301947 */ /* 0x000fea0003800000 */
[----:B------:R-:W2:Y:S01]  /*10e40*/  S2UR UR10, SR_CTAID.X ;  /* 0x00000000000a79c3 */ /* 0x000ea20000002500 */
[----:B------:R-:W-:Y:S01]  /*10e50*/  ULDC.64 UR4, c[0x0][0x198] ;  /* 0x0000660000047ab9 */ /* 0x000fe20000000a00 */
[----:B------:R-:W-:Y:S01]  /*10e60*/  R2UR UR8, R2 ;  /* 0x00000000020872ca */ /* 0x000fe200000e0000 */
[----:B------:R-:W-:Y:S01]  /*10e70*/  UIADD3 UR4, UP0, UR4, 0x670, URZ ;  /* 0x0000067004047890 */ /* 0x000fe2000ff1e03f */
[----:B------:R-:W-:Y:S01]  /*10e80*/  UMOV UR9, URZ ;  /* 0x0000003f00097c82 */ /* 0x000fe20008000000 */
[----:B------:R-:W-:Y:S02]  /*10e90*/  UMOV UR11, UR44 ;  /* 0x0000002c000b7c82 */ /* 0x000fe40008000000 */
[----:B------:R-:W-:Y:S01]  /*10ea0*/  UIADD3.X UR5, URZ, UR5, URZ, UP0, !UPT ;  /* 0x000000053f057290 */ /* 0x000fe200087fe43f */
[----:B------:R-:W-:Y:S01]  /*10eb0*/  UMOV UR12, UR45 ;  /* 0x0000002d000c7c82 */ /* 0x000fe20008000000 */
[----:B--2---:R-:W-:-:S09]  /*10ec0*/  USHF.L.U32 UR10, UR10, 0x6, URZ ;  /* 0x000000060a0a7899 */ /* 0x004fd2000800063f */
[----:B------:R2:W-:Y:S01]  /*10ed0*/  UTMASTG.4D [UR8], [UR4] ;  /* 0x00000008040073b5 */ /* 0x0005e20008018000 */
[----:B------:R0:W-:Y:S01]  /*10ee0*/  UTMACMDFLUSH ;  /* 0x00000000000079b7 */ /* 0x0001e20000000000 */
[----:B--2---:R-:W-:-:S04]  /*10ef0*/  DEPBAR.LE SB0, 0x1 ;  /* 0x000080400000791a */ /* 0x004fc80000000000 */
.L_x_56:
[----:B------:R-:W-:Y:S05]  /*10f00*/  BSYNC B0 ;  /* 0x0000000000007941 */ /* 0x000fea0003800000 */
.L_x_55:
[----:B------:R-:W-:Y:S01]  /*10f10*/  BAR.SYNC.DEFER_BLOCKING 0x1, 0x80 ;  /* 0x0042000000007b1d */ /* 0x000fe20000010000 */
[----:B------:R-:W-:Y:S02]  /*10f20*/  F2FP.BF16.F32.PACK_AB R184, R185, R184 ;  /* 0x000000b8b9b8723e */ /* 0x000fe400000010ff */
[----:B------:R-:W-:Y:S02]  /*10f30*/  F2FP.BF16.F32.PACK_AB R192, R193, R192 ;  /* 0x000000c0c1c0723e */ /* 0x000fe400000010ff */
[----:B------:R-:W-:Y:S01]  /*10f40*/  F2FP.BF16.F32.PACK_AB R185, R22, R23 ;  /* 0x0000001716b9723e */ /* 0x000fe200000010ff */
[----:B------:R-:W-:Y:S01]  /*10f50*/  BSSY B0, `(.L_x_57) ;  /* 0x000001d000007945 */ /* 0x000fe20003800000 */
[----:B------:R-:W-:Y:S02]  /*10f60*/  F2FP.BF16.F32.PACK_AB R186, R189, R188 ;  /* 0x000000bcbdba723e */ /* 0x000fe400000010ff */
[----:B------:R-:W-:Y:S02]  /*10f70*/  F2FP.BF16.F32.PACK_AB R187, R24, R25 ;  /* 0x0000001918bb723e */ /* 0x000fe400000010ff */
[----:B------:R-:W-:-:S02]  /*10f80*/  F2FP.BF16.F32.PACK_AB R193, R26, R27 ;  /* 0x0000001b1ac1723e */ /* 0x000fc400000010ff */
[----:B------:R-:W-:Y:S02]  /*10f90*/  F2FP.BF16.F32.PACK_AB R194, R197, R196 ;  /* 0x000000c4c5c2723e */ /* 0x000fe400000010ff */
[----:B------:R-:W-:Y:S01]  /*10fa0*/  F2FP.BF16.F32.PACK_AB R195, R28, R29 ;  /* 0x0000001d1cc3723e */ /* 0x000fe200000010ff */
[----:B------:R2:W-:Y:S04]  /*10fb0*/  STSM.16.M88.4 [R3+0x1000], R12 ;  /* 0x0010000c03007844 */ /* 0x0005e80000000200 */
[----:B------:R2:W-:Y:S01]  /*10fc0*/  STSM.16.M88.4 [R0+0x1000], R16 ;  /* 0x0010001000007844 */ /* 0x0005e20000000200 */
[----:B------:R-:W-:Y:S01]  /*10fd0*/  @!PT LDS RZ, [RZ] ;  /* 0x00000000fffff984 */ /* 0x000fe20000000800 */
[----:B------:R-:W-:Y:S01]  /*10fe0*/  @!PT LDS RZ, [RZ] ;  /* 0x00000000fffff984 */ /* 0x000fe20000000800 */
[----:B------:R-:W-:Y:S01]  /*10ff0*/  @!PT LDS RZ, [RZ] ;  /* 0x00000000fffff984 */ /* 0x000fe20000000800 */
[----:B------:R-:W-:Y:S01]  /*11000*/  @!PT LDS RZ, [RZ] ;  /* 0x00000000fffff984 */ /* 0x000fe20000000800 */
[----:B------:R3:W-:Y:S06]  /*11010*/  MEMBAR.ALL.CTA ;  /* 0x0000000000007992 */ /* 0x0007ec0000008000 */
[----:B---3--:R-:W3:Y:S02]  /*11020*/  FENCE.VIEW.ASYNC.S ;  /* 0x00000000000073c6 */ /* 0x008ee40000000000 */
[----:B---3--:R-:W-:Y:S06]  /*11030*/  BAR.SYNC.DEFER_BLOCKING 0x1, 0x80 ;  /* 0x0042000000007b1d */ /* 0x008fec0000010000 */
[----:B------:R-:W-:Y:S05]  /*11040*/  @P1 BRA `(.L_x_58) ;  /* 0x0000000000341947 */ /* 0x000fea0003800000 */
[----:B------:R-:W3:Y:S01]  /*11050*/  S2UR UR10, SR_CTAID.X ;  /* 0x00000000000a79c3 */ /* 0x000ee20000002500 */
[----:B------:R-:W-:Y:S01]  /*11060*/  R2UR UR8, R2 ;  /* 0x00000000020872ca */ /* 0x000fe200000e0000 */
[----:B------:R-:W-:Y:S01]  /*11070*/  ULDC.64 UR4, c[0x0][0x198] ;  /* 0x0000660000047ab9 */ /* 0x000fe20000000a00 */
[----:B------:R-:W-:Y:S01]  /*11080*/  UMOV UR9, 0x20 ;  /* 0x0000002000097882 */ /* 0x000fe20000000000 */
[----:B------:R-:W-:Y:S01]  /*11090*/  UIADD3 UR4, UP0, UR4, 0x670, URZ ;  /* 0x0000067004047890 */ /* 0x000fe2000ff1e03f */
[----:B------:R-:W-:Y:S01]  /*110a0*/  UMOV UR11, UR44 ;  /* 0x0000002c000b7c82 */ /* 0x000fe20008000000 */
[----:B------:R-:W-:Y:S02]  /*110b0*/  UMOV UR12, UR45 ;  /* 0x0000002d000c7c82 */ /* 0x000fe40008000000 */
[----:B------:R-:W-:-:S06]  /*110c0*/  UIADD3.X UR5, URZ, UR5, URZ, UP0, !UPT ;  /* 0x000000053f057290 */ /* 0x000fcc00087fe43f */
[----:B------:R-:W-:Y:S02]  /*110d0*/  UIADD3 UR8, UR8, 0x1000, URZ ;  /* 0x0000100008087890 */ /* 0x000fe4000fffe03f */
[----:B---3--:R-:W-:-:S09]  /*110e0*/  USHF.L.U32 UR10, UR10, 0x6, URZ ;  /* 0x000000060a0a7899 */ /* 0x008fd2000800063f */
[----:B------:R3:W-:Y:S01]  /*110f0*/  UTMASTG.4D [UR8], [UR4] ;  /* 0x00000008040073b5 */ /* 0x0007e20008018000 */
[----:B------:R0:W-:Y:S01]  /*11100*/  UTMACMDFLUSH ;  /* 0x00000000000079b7 */ /* 0x0001e20000000000 */
[----:B---3--:R-:W-:-:S04]  /*11110*/  DEPBAR.LE SB0, 0x1 ;  /* 0x000080400000791a */ /* 0x008fc80000000000 */
.L_x_58:
[----:B------:R-:W-:Y:S05]  /*11120*/  BSYNC B0 ;  /* 0x0000000000007941 */ /* 0x000fea0003800000 */
.L_x_57:
        /* <DEDUP_REMOVED lines=17> */
[----:B----4-:R-:W4:Y:S02]  /*11240*/  FENCE.VIEW.ASYNC.S ;  /* 0x00000000000073c6 */ /* 0x010f240000000000 */
[----:B----4-:R-:W-:Y:S06]  /*11250*/  BAR.SYNC.DEFER_BLOCKING 0x1, 0x80 ;  /* 0x0042000000007b1d */ /* 0x010fec0000010000 */
[----:B------:R-:W-:Y:S05]  /*11260*/  @P1 BRA `(.L_x_60) ;  /* 0x0000000000301947 */ /* 0x000fea0003800000 */
[----:B------:R-:W4:Y:S01]  /*11270*/  S2UR UR10, SR_CTAID.X ;  /* 0x00000000000a79c3 */ /* 0x000f220000002500 */
[----:B------:R-:W-:Y:S01]  /*11280*/  ULDC.64 UR4, c[0x0][0x198] ;  /* 0x0000660000047ab9 */ /* 0x000fe20000000a00 */
[----:B------:R-:W-:Y:S01]  /*11290*/  R2UR UR8, R2 ;  /* 0x00000000020872ca */ /* 0x000fe200000e0000 */
[----:B------:R-:W-:Y:S01]  /*112a0*/  UIADD3 UR4, UP0, UR4, 0x670, URZ ;  /* 0x0000067004047890 */ /* 0x000fe2000ff1e03f */
[----:B------:R-:W-:Y:S01]  /*112b0*/  UMOV UR9, 0x40 ;  /* 0x0000004000097882 */ /* 0x000fe20000000000 */
[----:B------:R-:W-:Y:S02]  /*112c0*/  UMOV UR11, UR44 ;  /* 0x0000002c000b7c82 */ /* 0x000fe40008000000 */
[----:B------:R-:W-:Y:S01]  /*112d0*/  UIADD3.X UR5, URZ, UR5, URZ, UP0, !UPT ;  /* 0x000000053f057290 */ /* 0x000fe200087fe43f */
[----:B------:R-:W-:Y:S01]  /*112e0*/  UMOV UR12, UR45 ;  /* 0x0000002d000c7c82 */ /* 0x000fe20008000000 */
[----:B----4-:R-:W-:-:S09]  /*112f0*/  USHF.L.U32 UR10, UR10, 0x6, URZ ;  /* 0x000000060a0a7899 */ /* 0x010fd2000800063f */
[----:B------:R4:W-:Y:S01]  /*11300*/  UTMASTG.4D [UR8], [UR4] ;  /* 0x00000008040073b5 */ /* 0x0009e20008018000 */
[----:B------:R0:W-:Y:S01]  /*11310*/  UTMACMDFLUSH ;  /* 0x00000000000079b7 */ /* 0x0001e20000000000 */
[----:B----4-:R-:W-:-:S04]  /*11320*/  DEPBAR.LE SB0, 0x1 ;  /* 0x000080400000791a */ /* 0x010fc80000000000 */
.L_x_60:
[----:B------:R-:W-:Y:S05]  /*11330*/  BSYNC B0 ;  /* 0x0000000000007941 */ /* 0x000fea0003800000 */
.L_x_59:
        /* <DEDUP_REMOVED lines=11> */
[----:B------:R4:W-:Y:S01]  /*113f0*/  STSM.16.M88.4 [R21], R176 ;  /* 0x000000b015007844 */ /* 0x0009e20000000200 */
[----:B------:R-:W-:Y:S01]  /*11400*/  @!PT LDS RZ, [RZ] ;  /* 0x00000000fffff984 */ /* 0x000fe20000000800 */
[----:B------:R-:W-:Y:S01]  /*11410*/  @!PT LDS RZ, [RZ] ;  /* 0x00000000fffff984 */ /* 0x000fe20000000800 */
[----:B------:R-:W-:Y:S01]  /*11420*/  @!PT LDS RZ, [RZ] ;  /* 0x00000000fffff984 */ /* 0x000fe20000000800 */
[----:B------:R-:W-:Y:S01]  /*11430*/  @!PT LDS RZ, [RZ] ;  /* 0x00000000fffff984 */ /* 0x000fe20000000800 */
[----:B------:R5:W-:Y:S06]  /*11440*/  MEMBAR.ALL.CTA ;  /* 0x0000000000007992 */ /* 0x000bec0000008000 */
[----:B-----5:R-:W5:Y:S02]  /*11450*/  FENCE.VIEW.ASYNC.S ;  /* 0x00000000000073c6 */ /* 0x020f640000000000 */
[----:B-----5:R-:W-:Y:S06]  /*11460*/  BAR.SYNC.DEFER_BLOCKING 0x1, 0x80 ;  /* 0x0042000000007b1d */ /* 0x020fec0000010000 */
[----:B------:R-:W-:Y:S05]  /*11470*/  @P1 BRA `(.L_x_62) ;  /* 0x0000000000341947 */ /* 0x000fea0003800000 */
[----:B------:R-:W5:Y:S01]  /*11480*/  S2UR UR10, SR_CTAID.X ;  /* 0x00000000000a79c3 */ /* 0x000f620000002500 */
        /* <DEDUP_REMOVED lines=8> */
[----:B-----5:R-:W-:-:S09]  /*11510*/  USHF.L.U32 UR10, UR10, 0x6, URZ ;  /* 0x000000060a0a7899 */ /* 0x020fd2000800063f */
[----:B------:R1:W-:Y:S01]  /*11520*/  UTMASTG.4D [UR8], [UR4] ;  /* 0x00000008040073b5 */ /* 0x0003e20008018000 */
[----:B------:R0:W-:Y:S01]  /*11530*/  UTMACMDFLUSH ;  /* 0x00000000000079b7 */ /* 0x0001e20000000000 */
[----:B-1----:R-:W-:-:S04]  /*11540*/  DEPBAR.LE SB0, 0x1 ;  /* 0x000080400000791a */ /* 0x002fc80000000000 */
.L_x_62:
[----:B------:R-:W-:Y:S05]  /*11550*/  BSYNC B0 ;  /* 0x0000000000007941 */ /* 0x000fea0003800000 */
.L_x_61:
[----:B------:R-:W-:Y:S06]  /*11560*/  BAR.SYNC.DEFER_BLOCKING 0x1, 0x80 ;  /* 0x0042000000007b1d */ /* 0x000fec0000010000 */
[----:B------:R-:W-:Y:S01]  /*11570*/  BSSY B0, `(.L_x_63) ;  /* 0x0000016000007945 */ /* 0x000fe20003800000 */
[----:B------:R1:W-:Y:S04]  /*11580*/  STSM.16.M88.4 [R3], R152 ;  /* 0x0000009803007844 */ /* 0x0003e80000000200 */
        /* <DEDUP_REMOVED lines=10> */
[----:B------:R-:W-:Y:S01]  /*11630*/  ULDC.64 UR4, c[0x0][0x198] ;  /* 0x0000660000047ab9 */ /* 0x000fe20000000a00 */
[----:B------:R-:W-:Y:S01]  /*11640*/  R2UR UR8, R2 ;  /* 0x00000000020872ca */ /* 0x000fe200000e0000 */
[----:B------:R-:W-:Y:S01]  /*11650*/  UIADD3 UR4, UP0, UR4, 0x670, URZ ;  /* 0x0000067004047890 */ /* 0x000fe2000ff1e03f */
[----:B------:R-:W-:Y:S01]  /*11660*/  UMOV UR9, 0x80 ;  /* 0x0000008000097882 */ /* 0x000fe20000000000 */
[----:B------:R-:W-:Y:S02]  /*11670*/  UMOV UR11, UR44 ;  /* 0x0000002c000b7c82 */ /* 0x000fe40008000000 */
[----:B------:R-:W-:Y:S01]  /*11680*/  UIADD3.X UR5, URZ, UR5, URZ, UP0, !UPT ;  /* 0x000000053f057290 */ /* 0x000fe200087fe43f */
[----:B------:R-:W-:Y:S01]  /*11690*/  UMOV UR12, UR45 ;  /* 0x0000002d000c7c82 */ /* 0x000fe20008000000 */
[----:B-----5:R-:W-:-:S09]  /*116a0*/  USHF.L.U32 UR10, UR10, 0x6, URZ ;  /* 0x000000060a0a7899 */ /* 0x020fd2000800063f */
[----:B------:R1:W-:Y:S02]  /*116b0*/  UTMASTG.4D [UR8], [UR4] ;  /* 0x00000008040073b5 */ /* 0x0003e40008018000 */
[----:B-1----:R0:W-:Y:S02]  /*116c0*/  UTMACMDFLUSH ;  /* 0x00000000000079b7 */ /* 0x0021e40000000000 */
.L_x_64:
[----:B------:R-:W-:Y:S05]  /*116d0*/  BSYNC B0 ;  /* 0x0000000000007941 */ /* 0x000fea0003800000 */
.L_x_63:
[----:B------:R-:W-:-:S04]  /*116e0*/  DEPBAR.LE SB0, 0x0 ;  /* 0x000080000000791a */ /* 0x000fc80000000000 */
[----:B------:R-:W-:Y:S05]  /*116f0*/  EXIT ;  /* 0x000000000000794d */ /* 0x000fea0003800000 */
.L_x_7:
[----:B-1----:R1:W2:Y:S02]  /*11700*/  SYNCS.PHASECHK.TRANS64.TRYWAIT P2, [R3+URZ+0x55048], R0 ;  /* 0x05504800030075a7 */ /* 0x0022a4000804017f */
[----:B--2---:R-:W-:Y:S05]  /*11710*/  @!P2 NANOSLEEP.SYNCS 0x989680 ;  /* 0x009896800000a95d */ /* 0x004fea0003900000 */
[----:B------:R-:W2:Y:S02]  /*11720*/  @!P2 SYNCS.PHASECHK.TRANS64 P2, [R3+URZ+0x55048], R0 ;  /* 0x055048000300a5a7 */ /* 0x000ea4000804007f */
[----:B--2---:R-:W-:Y:S05]  /*11730*/  @!P2 BRA `(.L_x_7) ;  /* 0xfffffffc00f0a947 */ /* 0x004fea000383ffff */
[----:B------:R-:W-:Y:S05]  /*11740*/  BRA `(.L_x_65) ;  /* 0xfffffeec00e47947 */ /* 0x000fea000383ffff */
.L_x_12:
[----:B-1----:R1:W2:Y:S02]  /*11750*/  SYNCS.PHASECHK.TRANS64.TRYWAIT P1, [R3+URZ+0x55020], R0 ;  /* 0x05502000030075a7 */ /* 0x0022a4000802017f */
[----:B--2---:R-:W-:Y:S05]  /*11760*/  @!P1 NANOSLEEP.SYNCS 0x989680 ;  /* 0x009896800000995d */ /* 0x004fea0003900000 */
[----:B------:R-:W2:Y:S02]  /*11770*/  @!P1 SYNCS.PHASECHK.TRANS64 P1, [R3+URZ+0x55020], R0 ;  /* 0x05502000030095a7 */ /* 0x000ea4000802007f */
[----:B--2---:R-:W-:Y:S05]  /*11780*/  @!P1 BRA `(.L_x_12) ;  /* 0xfffffffc00f09947 */ /* 0x004fea000383ffff */
[----:B------:R-:W-:Y:S05]  /*11790*/  BRA `(.L_x_66) ;  /* 0xfffffef000e87947 */ /* 0x000fea000383ffff */
.L_x_14:
[----:B-1----:R1:W2:Y:S02]  /*117a0*/  SYNCS.PHASECHK.TRANS64.TRYWAIT P1, [R0+URZ+0x55020], R3 ;  /* 0x05502003000075a7 */ /* 0x0022a4000802017f */
[----:B--2---:R-:W-:Y:S05]  /*117b0*/  @!P1 NANOSLEEP.SYNCS 0x989680 ;  /* 0x009896800000995d */ /* 0x004fea0003900000 */
[----:B------:R-:W2:Y:S02]  /*117c0*/  @!P1 SYNCS.PHASECHK.TRANS64 P1, [R0+URZ+0x55020], R3 ;  /* 0x05502003000095a7 */ /* 0x000ea4000802007f */
[----:B--2---:R-:W-:Y:S05]  /*117d0*/  @!P1 BRA `(.L_x_14) ;  /* 0xfffffffc00f09947 */ /* 0x004fea000383ffff */
[----:B------:R-:W-:Y:S05]  /*117e0*/  BRA `(.L_x_67) ;  /* 0xfffffef400a07947 */ /* 0x000fea000383ffff */
.L_x_17:
[----:B-1----:R1:W2:Y:S02]  /*117f0*/  SYNCS.PHASECHK.TRANS64.TRYWAIT P1, [R2+URZ+0x55020], R3 ;  /* 0x05502003020075a7 */ /* 0x0022a4000802017f */
[----:B--2---:R-:W-:Y:S05]  /*11800*/  @!P1 NANOSLEEP.SYNCS 0x989680 ;  /* 0x009896800000995d */ /* 0x004fea0003900000 */
[----:B------:R-:W2:Y:S02]  /*11810*/  @!P1 SYNCS.PHASECHK.TRANS64 P1, [R2+URZ+0x55020], R3 ;  /* 0x05502003020095a7 */ /* 0x000ea4000802007f */
[----:B--2---:R-:W-:Y:S05]  /*11820*/  @!P1 BRA `(.L_x_17) ;  /* 0xfffffffc00f09947 */ /* 0x004fea000383ffff */
[----:B------:R-:W-:Y:S05]  /*11830*/  BRA `(.L_x_68) ;  /* 0xfffffef800847947 */ /* 0x000fea000383ffff */
.L_x_19:
[----:B-1----:R1:W2:Y:S02]  /*11840*/  SYNCS.PHASECHK.TRANS64.TRYWAIT P1, [R3+URZ+0x55020], R0 ;  /* 0x05502000030075a7 */ /* 0x0022a4000802017f */
[----:B--2---:R-:W-:Y:S05]  /*11850*/  @!P1 NANOSLEEP.SYNCS 0x989680 ;  /* 0x009896800000995d */ /* 0x004fea0003900000 */
[----:B------:R-:W2:Y:S02]  /*11860*/  @!P1 SYNCS.PHASECHK.TRANS64 P1, [R3+URZ+0x55020], R0 ;  /* 0x05502000030095a7 */ /* 0x000ea4000802007f */
[----:B--2---:R-:W-:Y:S05]  /*11870*/  @!P1 BRA `(.L_x_19) ;  /* 0xfffffffc00f09947 */ /* 0x004fea000383ffff */
[----:B------:R-:W-:Y:S05]  /*11880*/  BRA `(.L_x_69) ;  /* 0xfffffefc00547947 */ /* 0x000fea000383ffff */
.L_x_21:
[----:B-1----:R1:W2:Y:S02]  /*11890*/  SYNCS.PHASECHK.TRANS64.TRYWAIT P1, [R2+URZ+0x55040], R152 ;  /* 0x05504098020075a7 */ /* 0x0022a4000802017f */
[----:B--2---:R-:W-:Y:S05]  /*118a0*/  @!P1 NANOSLEEP.SYNCS 0x989680 ;  /* 0x009896800000995d */ /* 0x004fea0003900000 */
[----:B------:R-:W2:Y:S02]  /*118b0*/  @!P1 SYNCS.PHASECHK.TRANS64 P1, [R2+URZ+0x55040], R152 ;  /* 0x05504098020095a7 */ /* 0x000ea4000802007f */
[----:B--2---:R-:W-:Y:S05]  /*118c0*/  @!P1 BRA `(.L_x_21) ;  /* 0xfffffffc00f09947 */ /* 0x004fea000383ffff */
[----:B------:R-:W-:Y:S05]  /*118d0*/  BRA `(.L_x_70) ;  /* 0xffffff00003c7947 */ /* 0x000fea000383ffff */
.L_x_22:
[----:B--2---:R2:W3:Y:S02]  /*118e0*/  SYNCS.PHASECHK.TRANS64.TRYWAIT P1, [R2+URZ+0x55000], R152 ;  /* 0x05500098020075a7 */ /* 0x0044e4000802017f */
[----:B---3--:R-:W-:Y:S05]  /*118f0*/  @!P1 NANOSLEEP.SYNCS 0x989680 ;  /* 0x009896800000995d */ /* 0x008fea0003900000 */
[----:B------:R-:W3:Y:S02]  /*11900*/  @!P1 SYNCS.PHASECHK.TRANS64 P1, [R2+URZ+0x55000], R152 ;  /* 0x05500098020095a7 */ /* 0x000ee4000802007f */
[----:B---3--:R-:W-:Y:S05]  /*11910*/  @!P1 BRA `(.L_x_22) ;  /* 0xfffffffc00f09947 */ /* 0x008fea000383ffff */
[----:B------:R-:W-:Y:S05]  /*11920*/  BRA `(.L_x_71) ;  /* 0xffffff0000347947 */ /* 0x000fea000383ffff */
.L_x_23:
[----:B-1----:R1:W3:Y:S02]  /*11930*/  SYNCS.PHASECHK.TRANS64.TRYWAIT P6, [R2+URZ+0x55008], R152 ;  /* 0x05500898020075a7 */ /* 0x0022e400080c017f */
[----:B---3--:R-:W-:Y:S05]  /*11940*/  @!P6 NANOSLEEP.SYNCS 0x989680 ;  /* 0x009896800000e95d */ /* 0x008fea0003900000 */
[----:B------:R-:W3:Y:S02]  /*11950*/  @!P6 SYNCS.PHASECHK.TRANS64 P6, [R2+URZ+0x55008], R152 ;  /* 0x055008980200e5a7 */ /* 0x000ee400080c007f */
[----:B---3--:R-:W-:Y:S05]  /*11960*/  @!P6 BRA `(.L_x_23) ;  /* 0xfffffffc00f0e947 */ /* 0x008fea000383ffff */
[----:B------:R-:W-:Y:S05]  /*11970*/  BRA `(.L_x_72) ;  /* 0xffffff2c007c7947 */ /* 0x000fea000383ffff */
.L_x_25:
[----:B--2---:R2:W3:Y:S02]  /*11980*/  SYNCS.PHASECHK.TRANS64.TRYWAIT P1, [R3+URZ+0x55000], R0 ;  /* 0x05500000030075a7 */ /* 0x0044e4000802017f */
[----:B---3--:R-:W-:Y:S05]  /*11990*/  @!P1 NANOSLEEP.SYNCS 0x989680 ;  /* 0x009896800000995d */ /* 0x008fea0003900000 */
[----:B------:R-:W3:Y:S02]  /*119a0*/  @!P1 SYNCS.PHASECHK.TRANS64 P1, [R3+URZ+0x55000], R0 ;  /* 0x05500000030095a7 */ /* 0x000ee4000802007f */
[----:B---3--:R-:W-:Y:S05]  /*119b0*/  @!P1 BRA `(.L_x_25) ;  /* 0xfffffffc00f09947 */ /* 0x008fea000383ffff */
[----:B------:R-:W-:Y:S05]  /*119c0*/  BRA `(.L_x_73) ;  /* 0xffffff6800187947 */ /* 0x000fea000383ffff */
.L_x_28:
[----:B-1----:R1:W2:Y:S02]  /*119d0*/  SYNCS.PHASECHK.TRANS64.TRYWAIT P2, [R0+URZ+0x55020], R3 ;  /* 0x05502003000075a7 */ /* 0x0022a4000804017f */
[----:B--2---:R-:W-:Y:S05]  /*119e0*/  @!P2 NANOSLEEP.SYNCS 0x989680 ;  /* 0x009896800000a95d */ /* 0x004fea0003900000 */
[----:B------:R-:W2:Y:S02]  /*119f0*/  @!P2 SYNCS.PHASECHK.TRANS64 P2, [R0+URZ+0x55020], R3 ;  /* 0x055020030000a5a7 */ /* 0x000ea4000804007f */
[----:B--2---:R-:W-:Y:S05]  /*11a00*/  @!P2 BRA `(.L_x_28) ;  /* 0xfffffffc00f0a947 */ /* 0x004fea000383ffff */
[----:B------:R-:W-:Y:S05]  /*11a10*/  BRA `(.L_x_74) ;  /* 0xffffff6c00987947 */ /* 0x000fea000383ffff */
.L_x_31:
[----:B----4-:R4:W1:Y:S02]  /*11a20*/  SYNCS.PHASECHK.TRANS64.TRYWAIT P4, [R239+URZ+0x55000], R240 ;  /* 0x055000f0ef0075a7 */ /* 0x010864000808017f */
[----:B-1----:R-:W-:Y:S05]  /*11a30*/  @!P4 NANOSLEEP.SYNCS 0x989680 ;  /* 0x009896800000c95d */ /* 0x002fea0003900000 */
[----:B------:R-:W1:Y:S02]  /*11a40*/  @!P4 SYNCS.PHASECHK.TRANS64 P4, [R239+URZ+0x55000], R240 ;  /* 0x055000f0ef00c5a7 */ /* 0x000e64000808007f */
[----:B-1----:R-:W-:Y:S05]  /*11a50*/  @!P4 BRA `(.L_x_31) ;  /* 0xfffffffc00f0c947 */ /* 0x002fea000383ffff */
[----:B------:R-:W-:Y:S05]  /*11a60*/  BRA `(.L_x_75) ;  /* 0xffffff7c00087947 */ /* 0x000fea000383ffff */
.L_x_35:
[----:B-1----:R1:W2:Y:S02]  /*11a70*/  SYNCS.PHASECHK.TRANS64.TRYWAIT P1, [R22+URZ+0x55020], R27 ;  /* 0x0550201b160075a7 */ /* 0x0022a4000802017f */
[----:B--2---:R-:W-:Y:S05]  /*11a80*/  @!P1 NANOSLEEP.SYNCS 0x989680 ;  /* 0x009896800000995d */ /* 0x004fea0003900000 */
[----:B------:R-:W2:Y:S02]  /*11a90*/  @!P1 SYNCS.PHASECHK.TRANS64 P1, [R22+URZ+0x55020], R27 ;  /* 0x0550201b160095a7 */ /* 0x000ea4000802007f */
[----:B--2---:R-:W-:Y:S05]  /*11aa0*/  @!P1 BRA `(.L_x_35) ;  /* 0xfffffffc00f09947 */ /* 0x004fea000383ffff */
[----:B------:R-:W-:Y:S05]  /*11ab0*/  BRA `(.L_x_76) ;  /* 0xffffffd800287947 */ /* 0x000fea000383ffff */
        .weak           $__internal_0_$__cuda_sm20_rcp_rn_f32_slowpath
        .type           $__internal_0_$__cuda_sm20_rcp_rn_f32_slowpath,@function
        .size           $__internal_0_$__cuda_sm20_rcp_rn_f32_slowpath,(.L_x_82 - $__internal_0_$__cuda_sm20_rcp_rn_f32_slowpath)
$__internal_0_$__cuda_sm20_rcp_rn_f32_slowpath:
[----:B------:R-:W-:Y:S01]  /*11ac0*/  IMAD.SHL.U32 R4, R5, 0x2, RZ ;  /* 0x0000000205047824 */ /* 0x000fe200078e00ff */
[----:B------:R-:W-:Y:S04]  /*11ad0*/  BSSY B2, `(.L_x_77) ;  /* 0x0000030000027945 */ /* 0x000fe80003800000 */
[----:B------:R-:W-:-:S04]  /*11ae0*/  SHF.R.U32.HI R30, RZ, 0x18, R4 ;  /* 0x00000018ff1e7819 */ /* 0x000fc80000011604 */
[----:B------:R-:W-:-:S13]  /*11af0*/  ISETP.NE.U32.AND P0, PT, R30, RZ, PT ;  /* 0x000000ff1e00720c */ /* 0x000fda0003f05070 */
[----:B------:R-:W-:Y:S05]  /*11b00*/  @P0 BRA `(.L_x_78) ;  /* 0x0000000000280947 */ /* 0x000fea0003800000 */
[----:B------:R-:W-:-:S04]  /*11b10*/  SHF.L.U32 R4, R5, 0x1, RZ ;  /* 0x0000000105047819 */ /* 0x000fc800000006ff */
[----:B------:R-:W-:-:S13]  /*11b20*/  ISETP.NE.AND P0, PT, R4, RZ, PT ;  /* 0x000000ff0400720c */ /* 0x000fda0003f05270 */
[----:B------:R-:W-:Y:S01]  /*11b30*/  @P0 FFMA R23, R5, 1.84467440737095516160e+19, RZ ;  /* 0x5f80000005170823 */ /* 0x000fe200000000ff */
[----:B------:R-:W-:Y:S08]  /*11b40*/  @!P0 MUFU.RCP R22, R5 ;  /* 0x0000000500168308 */ /* 0x000ff00000001000 */
[----:B------:R-:W1:Y:S02]  /*11b50*/  @P0 MUFU.RCP R4, R23 ;  /* 0x0000001700040308 */ /* 0x000e640000001000 */
[----:B-1----:R-:W-:-:S04]  /*11b60*/  @P0 FFMA R24, R23, R4, -1 ;  /* 0xbf80000017180423 */ /* 0x002fc80000000004 */
[----:B------:R-:W-:-:S04]  /*11b70*/  @P0 FADD.FTZ R27, -R24, -RZ ;  /* 0x800000ff181b0221 */ /* 0x000fc80000010100 */
[----:B------:R-:W-:-:S04]  /*11b80*/  @P0 FFMA R4, R4, R27, R4 ;  /* 0x0000001b04040223 */ /* 0x000fc80000000004 */
[----:B------:R-:W-:Y:S01]  /*11b90*/  @P0 FFMA R22, R4, 1.84467440737095516160e+19, RZ ;  /* 0x5f80000004160823 */ /* 0x000fe200000000ff */
[----:B------:R-:W-:Y:S06]  /*11ba0*/  BRA `(.L_x_79) ;  /* 0x0000000000887947 */ /* 0x000fec0003800000 */
.L_x_78:
[----:B------:R-:W-:-:S04]  /*11bb0*/  IADD3 R32, R30, -0xfd, RZ ;  /* 0xffffff031e207810 */ /* 0x000fc80007ffe0ff */
[----:B------:R-:W-:-:S13]  /*11bc0*/  ISETP.GT.U32.AND P0, PT, R32, 0x1, PT ;  /* 0x000000012000780c */ /* 0x000fda0003f04070 */
[----:B------:R-:W-:Y:S05]  /*11bd0*/  @P0 BRA `(.L_x_80) ;  /* 0x0000000000780947 */ /* 0x000fea0003800000 */
[----:B------:R-:W-:Y:S02]  /*11be0*/  LOP3.LUT R4, R5, 0x7fffff, RZ, 0xc0, !PT ;  /* 0x007fffff05047812 */ /* 0x000fe400078ec0ff */
[----:B------:R-:W-:Y:S02]  /*11bf0*/  MOV R27, 0x3 ;  /* 0x00000003001b7802 */ /* 0x000fe40000000f00 */
[----:B------:R-:W-:Y:S02]  /*11c00*/  LOP3.LUT R4, R4, 0x3f800000, RZ, 0xfc, !PT ;  /* 0x3f80000004047812 */ /* 0x000fe400078efcff */
[----:B------:R-:W-:Y:S02]  /*11c10*/  SHF.L.U32 R27, R27, R32, RZ ;  /* 0x000000201b1b7219 */ /* 0x000fe400000006ff */
[----:B------:R-:W1:Y:S02]  /*11c20*/  MUFU.RCP R23, R4 ;  /* 0x0000000400177308 */ /* 0x000e640000001000 */
[----:B-1----:R-:W-:-:S04]  /*11c30*/  FFMA R22, R4, R23, -1 ;  /* 0xbf80000004167423 */ /* 0x002fc80000000017 */
[----:B------:R-:W-:-:S04]  /*11c40*/  FADD.FTZ R22, -R22, -RZ ;  /* 0x800000ff16167221 */ /* 0x000fc80000010100 */
[CCC-:B------:R-:W-:Y:S01]  /*11c50*/  FFMA.RM R24, R23.reuse, R22.reuse, R23.reuse ;  /* 0x0000001617187223 */ /* 0x1c0fe20000004017 */
[----:B------:R-:W-:-:S04]  /*11c60*/  FFMA.RP R23, R23, R22, R23 ;  /* 0x0000001617177223 */ /* 0x000fc80000008017 */
[C---:B------:R-:W-:Y:S02]  /*11c70*/  LOP3.LUT R22, R24.reuse, 0x7fffff, RZ, 0xc0, !PT ;  /* 0x007fffff18167812 */ /* 0x040fe400078ec0ff */
[----:B------:R-:W-:Y:S02]  /*11c80*/  FSETP.NEU.FTZ.AND P0, PT, R24, R23, PT ;  /* 0x000000171800720b */ /* 0x000fe40003f1d000 */
[----:B------:R-:W-:Y:S02]  /*11c90*/  LOP3.LUT R22, R22, 0x800000, RZ, 0xfc, !PT ;  /* 0x0080000016167812 */ /* 0x000fe400078efcff */
[----:B------:R-:W-:Y:S02]  /*11ca0*/  SEL R23, RZ, 0xffffffff, !P0 ;  /* 0xffffffffff177807 */ /* 0x000fe40004000000 */
[----:B------:R-:W-:Y:S02]  /*11cb0*/  LOP3.LUT R27, R27, R22, RZ, 0xc0, !PT ;  /* 0x000000161b1b7212 */ /* 0x000fe400078ec0ff */
[----:B------:R-:W-:-:S02]  /*11cc0*/  IADD3 R23, -R23, RZ, RZ ;  /* 0x000000ff17177210 */ /* 0x000fc40007ffe1ff */
[-C--:B------:R-:W-:Y:S02]  /*11cd0*/  SHF.R.U32.HI R27, RZ, R32.reuse, R27 ;  /* 0x00000020ff1b7219 */ /* 0x080fe4000001161b */
[----:B------:R-:W-:Y:S02]  /*11ce0*/  LOP3.LUT P1, RZ, R23, R32, R22, 0xf8, !PT ;  /* 0x0000002017ff7212 */ /* 0x000fe4000782f816 */
[C---:B------:R-:W-:Y:S02]  /*11cf0*/  LOP3.LUT P0, RZ, R27.reuse, 0x1, RZ, 0xc0, !PT ;  /* 0x000000011bff7812 */ /* 0x040fe4000780c0ff */
[----:B------:R-:W-:Y:S02]  /*11d00*/  LOP3.LUT P2, RZ, R27, 0x2, RZ, 0xc0, !PT ;  /* 0x000000021bff7812 */ /* 0x000fe4000784c0ff */
[----:B------:R-:W-:Y:S02]  /*11d10*/  IADD3 R23, R30, -0xfc, RZ ;  /* 0xffffff041e177810 */ /* 0x000fe40007ffe0ff */
[----:B------:R-:W-:-:S02]  /*11d20*/  PLOP3.LUT P0, PT, P0, P1, P2, 0xe0, 0x0 ;  /* 0x000000000000781c */ /* 0x000fc40000703c20 */
[----:B------:R-:W-:Y:S02]  /*11d30*/  LOP3.LUT P1, RZ, R5, 0x7fffff, RZ, 0xc0, !PT ;  /* 0x007fffff05ff7812 */ /* 0x000fe4000782c0ff */
[----:B------:R-:W-:Y:S02]  /*11d40*/  SEL R4, RZ, 0x1, !P0 ;  /* 0x00000001ff047807 */ /* 0x000fe40004000000 */
[----:B------:R-:W-:Y:S02]  /*11d50*/  SHF.R.U32.HI R22, RZ, R23, R22 ;  /* 0x00000017ff167219 */ /* 0x000fe40000011616 */
[----:B------:R-:W-:-:S04]  /*11d60*/  IADD3 R4, -R4, RZ, RZ ;  /* 0x000000ff04047210 */ /* 0x000fc80007ffe1ff */
[----:B------:R-:W-:-:S13]  /*11d70*/  ISETP.GE.AND P0, PT, R4, RZ, PT ;  /* 0x000000ff0400720c */ /* 0x000fda0003f06270 */
[----:B------:R-:W-:-:S04]  /*11d80*/  @!P0 IADD3 R22, R22, 0x1, RZ ;  /* 0x0000000116168810 */ /* 0x000fc80007ffe0ff */
[----:B------:R-:W-:-:S04]  /*11d90*/  @!P1 SHF.L.U32 R22, R22, 0x1, RZ ;  /* 0x0000000116169819 */ /* 0x000fc800000006ff */
[----:B------:R-:W-:Y:S01]  /*11da0*/  LOP3.LUT R22, R22, 0x80000000, R5, 0xf8, !PT ;  /* 0x8000000016167812 */ /* 0x000fe200078ef805 */
[----:B------:R-:W-:Y:S06]  /*11db0*/  BRA `(.L_x_79) ;  /* 0x0000000000047947 */ /* 0x000fec0003800000 */
.L_x_80:
[----:B------:R1:W2:Y:S02]  /*11dc0*/  MUFU.RCP R22, R5 ;  /* 0x0000000500167308 */ /* 0x0002a40000001000 */
.L_x_79:
[----:B------:R-:W-:Y:S05]  /*11dd0*/  BSYNC B2 ;  /* 0x0000000000027941 */ /* 0x000fea0003800000 */
.L_x_77:
[----:B------:R-:W-:Y:S02]  /*11de0*/  MOV R4, R26 ;  /* 0x0000001a00047202 */ /* 0x000fe40000000f00 */
[----:B-1----:R-:W-:-:S04]  /*11df0*/  MOV R5, 0x0 ;  /* 0x0000000000057802 */ /* 0x002fc80000000f00 */
[----:B--2---:R-:W-:Y:S05]  /*11e00*/  RET.REL.NODEC R4 `(_ZN7cutlass13device_kernelINS_4fmha6kernel13FmhaKernelTmaINS1_10collective15FmhaMainloopTmaINS_10bfloat16_tEfN4cute5tupleIJNS7_1CILi64EEENS9_ILi256EEENS9_ILi160EEEEEENS4_13DefaultFusionEJEEENS4_15FmhaFwdEpilogueIS6_fNS8_IJSA_SC_SB_EEEEEJEEEEEvNT_6ParamsE) ;  /* 0xfffffee0047c7950 */ /* 0x004fea0003c3ffff */
.L_x_81:
[----:B------:R-:W-:-:S00]  /*11e10*/  BRA `(.L_x_81) ;  /* 0xfffffffc00fc7947 */ /* 0x000fc0000383ffff */
[----:B------:R-:W-:-:S00]  /*11e20*/  NOP ;  /* 0x0000000000007918 */ /* 0x000fc00000000000 */
        /* <DEDUP_REMOVED lines=13> */
.L_x_82:


//--------------------- .nv.global.init           --------------------------
	.section	.nv.global.init,"aw",@progbits
.nv.global.init:
	.type		$str$23,@object
	.size		$str$23,($str$24 - $str$23)
$str$23:
        /*0000*/ 	.byte	0x28, 0x61, 0x64, 0x64, 0x72, 0x65, 0x73, 0x73, 0x20, 0x26, 0x20, 0x6d, 0x61, 0x73, 0x6b, 0x29
        /*0010*/ 	.byte	0x20, 0x3d, 0x3d, 0x20, 0x30, 0x00
	.type		$str$24,@object
	.size		$str$24,(__unnamed_1 - $str$24)
$str$24:
        /*0016*/ 	.byte	0x2f, 0x74, 0x6d, 0x70, 0x2f, 0x63, 0x75, 0x74, 0x6c, 0x61, 0x73, 0x73, 0x5f, 0x73, 0x77, 0x65
        /*0026*/ 	.byte	0x65, 0x70, 0x5f, 0x73, 0x72, 0x63, 0x2f, 0x69, 0x6e, 0x63, 0x6c, 0x75, 0x64, 0x65, 0x2f, 0x63
        /*0036*/ 	.byte	0x75, 0x74, 0x65, 0x2f, 0x70, 0x6f, 0x69, 0x6e, 0x74, 0x65, 0x72, 0x5f, 0x66, 0x6c, 0x61, 0x67
        /*0046*/ 	.byte	0x67, 0x65, 0x64, 0x2e, 0x68, 0x70, 0x70, 0x00
	.type		__unnamed_1,@object
	.size		__unnamed_1,(__unnamed_2 - __unnamed_1)
__unnamed_1:
        /*004e*/ 	.byte	0x61, 0x75, 0x74, 0x6f, 0x20, 0x63, 0x75, 0x74, 0x65, 0x3a, 0x3a, 0x61, 0x73, 0x5f, 0x70, 0x6f
        /* <DEDUP_REMOVED lines=27> */
        /*020e*/ 	.byte	0x32, 0x30, 0x34, 0x38, 0x3e, 0x3e, 0x3e, 0x3e, 0x3e, 0x5d, 0x00
	.type		__unnamed_2,@object
	.size		__unnamed_2,(.L_1 - __unnamed_2)
__unnamed_2:
        /* <DEDUP_REMOVED lines=29> */
.L_1:


//--------------------- .nv.shared._ZN7cutlass13device_kernelINS_4fmha6kernel13FmhaKernelTmaINS1_10collective15FmhaMainloopTmaINS_10bfloat16_tEfN4cute5tupleIJNS7_1CILi64EEENS9_ILi256EEENS9_ILi160EEEEEENS4_13DefaultFusionEJEEENS4_15FmhaFwdEpilogueIS6_fNS8_IJSA_SC_SB_EEEEEJEEEEEvNT_6ParamsE --------------------------
	.section	.nv.shared._ZN7cutlass13device_kernelINS_4fmha6kernel13FmhaKernelTmaINS1_10collective15FmhaMainloopTmaINS_10bfloat16_tEfN4cute5tupleIJNS7_1CILi64EEENS9_ILi256EEENS9_ILi160EEEEEENS4_13DefaultFusionEJEEENS4_15FmhaFwdEpilogueIS6_fNS8_IJSA_SC_SB_EEEEEJEEEEEvNT_6ParamsE,"aw",@nobits
	.sectionflags	@""
	.align	16
	.zero		1024


//--------------------- .nv.shared.reserved.0     --------------------------
	.section	.nv.shared.reserved.0,"aw",@nobits
	.weak		__nv_reservedSMEM_offset_0_alias
	.size		__nv_reservedSMEM_offset_0_alias, 0, 0
	.other		__nv_reservedSMEM_offset_0_alias,@"STO_CUDA_RESERVED_SHARED STV_DEFAULT"
__nv_reservedSMEM_offset_0_alias:
	.zero		0


//--------------------- .nv.global                --------------------------
	.section	.nv.global,"aw",@nobits
.nv.global:
	.type		_ZN39_INTERNAL_7ff4692a_4_k_cu_8cdc3659_26174cute1_E,@object
	.size		_ZN39_INTERNAL_7ff4692a_4_k_cu_8cdc3659_26174cute1_E,(_ZN39_INTERNAL_7ff4692a_4_k_cu_8cdc3659_26174cuda3std3__45__cpo6cbeginE - _ZN39_INTERNAL_7ff4692a_4_k_cu_8cdc3659_26174cute1_E)
_ZN39_INTERNAL_7ff4692a_4_k_cu_8cdc3659_26174cute1_E:
	.zero		1
	.type		_ZN39_INTERNAL_7ff4692a_4_k_cu_8cdc3659_26174cuda3std3__45__cpo6cbeginE,@object
	.size		_ZN39_INTERNAL_7ff4692a_4_k_cu_8cdc3659_26174cuda3std3__45__cpo6cbeginE,(_ZN39_INTERNAL_7ff4692a_4_k_cu_8cdc3659_26174cuda3std3__48in_placeE - _ZN39_INTERNAL_7ff4692a_4_k_cu_8cdc3659_26174cuda3std3__45__cpo6cbeginE)
_ZN39_INTERNAL_7ff4692a_4_k_cu_8cdc3659_26174cuda3std3__45__cpo6cbeginE:
	.zero		1
	.type		_ZN39_INTERNAL_7ff4692a_4_k_cu_8cdc3659_26174cuda3std3__48in_placeE,@object
	.size		_ZN39_INTERNAL_7ff4692a_4_k_cu_8cdc3659_26174cuda3std3__48in_placeE,(_ZN39_INTERNAL_7ff4692a_4_k_cu_8cdc3659_26174cuda3std6ranges3__45__cpo9iter_moveE - _ZN39_INTERNAL_7ff4692a_4_k_cu_8cdc3659_26174cuda3std3__48in_placeE)
_ZN39_INTERNAL_7ff4692a_4_k_cu_8cdc3659_26174cuda3std3__48in_placeE:
	.zero		1
	.type		_ZN39_INTERNAL_7ff4692a_4_k_cu_8cdc3659_26174cuda3std6ranges3__45__cpo9iter_moveE,@object
	.size		_ZN39_INTERNAL_7ff4692a_4_k_cu_8cdc3659_26174cuda3std6ranges3__45__cpo9iter_moveE,(_ZN39_INTERNAL_7ff4692a_4_k_cu_8cdc3659_26174cuda3std3__45__cpo5beginE - _ZN39_INTERNAL_7ff4692a_4_k_cu_8cdc3659_26174cuda3std6ranges3__45__cpo9iter_moveE)
_ZN39_INTERNAL_7ff4692a_4_k_cu_8cdc3659_26174cuda3std6ranges3__45__cpo9iter_moveE:
	.zero		1
	.type		_ZN39_INTERNAL_7ff4692a_4_k_cu_8cdc3659_26174cuda3std3__45__cpo5beginE,@object
	.size		_ZN39_INTERNAL_7ff4692a_4_k_cu_8cdc3659_26174cuda3std3__45__cpo5beginE,(_ZN39_INTERNAL_7ff4692a_4_k_cu_8cdc3659_26174cuda3std3__441_GLOBAL__N__7ff4692a_4_k_cu_8cdc3659_26176ignoreE - _ZN39_INTERNAL_7ff4692a_4_k_cu_8cdc3659_26174cuda3std3__45__cpo5beginE)
_ZN39_INTERNAL_7ff4692a_4_k_cu_8cdc3659_26174cuda3std3__45__cpo5beginE:
	.zero		1
	.type		_ZN39_INTERNAL_7ff4692a_4_k_cu_8cdc3659_26174cuda3std3__441_GLOBAL__N__7ff4692a_4_k_cu_8cdc3659_26176ignoreE,@object
	.size		_ZN39_INTERNAL_7ff4692a_4_k_cu_8cdc3659_26174cuda3std3__441_GLOBAL__N__7ff4692a_4_k_cu_8cdc3659_26176ignoreE,(_ZN39_INTERNAL_7ff4692a_4_k_cu_8cdc3659_26174cute7productE - _ZN39_INTERNAL_7ff4692a_4_k_cu_8cdc3659_26174cuda3std3__441_GLOBAL__N__7ff4692a_4_k_cu_8cdc3659_26176ignoreE)
_ZN39_INTERNAL_7ff4692a_4_k_cu_8cdc3659_26174cuda3std3__441_GLOBAL__N__7ff4692a_4_k_cu_8cdc3659_26176ignoreE:
	.zero		1
	.type		_ZN39_INTERNAL_7ff4692a_4_k_cu_8cdc3659_26174cute7productE,@object
	.size		_ZN39_INTERNAL_7ff4692a_4_k_cu_8cdc3659_26174cute7productE,(_ZN39_INTERNAL_7ff4692a_4_k_cu_8cdc3659_26174cuda3std3__45__cpo3endE - _ZN39_INTERNAL_7ff4692a_4_k_cu_8cdc3659_26174cute7productE)
_ZN39_INTERNAL_7ff4692a_4_k_cu_8cdc3659_26174cute7productE:
	.zero		1
	.type		_ZN39_INTERNAL_7ff4692a_4_k_cu_8cdc3659_26174cuda3std3__45__cpo3endE,@object
	.size		_ZN39_INTERNAL_7ff4692a_4_k_cu_8cdc3659_26174cuda3std3__45__cpo3endE,(_ZN39_INTERNAL_7ff4692a_4_k_cu_8cdc3659_26174cuda3std3__419piecewise_constructE - _ZN39_INTERNAL_7ff4692a_4_k_cu_8cdc3659_26174cuda3std3__45__cpo3endE)
_ZN39_INTERNAL_7ff4692a_4_k_cu_8cdc3659_26174cuda3std3__45__cpo3endE:
	.zero		1
	.type		_ZN39_INTERNAL_7ff4692a_4_k_cu_8cdc3659_26174cuda3std3__419piecewise_constructE,@object
	.size		_ZN39_INTERNAL_7ff4692a_4_k_cu_8cdc3659_26174cuda3std3__419piecewise_constructE,(_ZN39_INTERNAL_7ff4692a_4_k_cu_8cdc3659_26174cuda3std3__45__cpo4cendE - _ZN39_INTERNAL_7ff4692a_4_k_cu_8cdc3659_26174cuda3std3__419piecewise_constructE)
_ZN39_INTERNAL_7ff4692a_4_k_cu_8cdc3659_26174cuda3std3__419piecewise_constructE:
	.zero		1
	.type		_ZN39_INTERNAL_7ff4692a_4_k_cu_8cdc3659_26174cuda3std3__45__cpo4cendE,@object
	.size		_ZN39_INTERNAL_7ff4692a_4_k_cu_8cdc3659_26174cuda3std3__45__cpo4cendE,(_ZN39_INTERNAL_7ff4692a_4_k_cu_8cdc3659_26174cuda3std6ranges3__45__cpo4swapE - _ZN39_INTERNAL_7ff4692a_4_k_cu_8cdc3659_26174cuda3std3__45__cpo4cendE)
_ZN39_INTERNAL_7ff4692a_4_k_cu_8cdc3659_26174cuda3std3__45__cpo4cendE:
	.zero		1
	.type		_ZN39_INTERNAL_7ff4692a_4_k_cu_8cdc3659_26174cuda3std6ranges3__45__cpo4swapE,@object
	.size		_ZN39_INTERNAL_7ff4692a_4_k_cu_8cdc3659_26174cuda3std6ranges3__45__cpo4swapE,(.L_9 - _ZN39_INTERNAL_7ff4692a_4_k_cu_8cdc3659_26174cuda3std6ranges3__45__cpo4swapE)
_ZN39_INTERNAL_7ff4692a_4_k_cu_8cdc3659_26174cuda3std6ranges3__45__cpo4swapE:
	.zero		1
.L_9:


//--------------------- .nv.constant0._ZN7cutlass13device_kernelINS_4fmha6kernel13FmhaKernelTmaINS1_10collective15FmhaMainloopTmaINS_10bfloat16_tEfN4cute5tupleIJNS7_1CILi64EEENS9_ILi256EEENS9_ILi160EEEEEENS4_13DefaultFusionEJEEENS4_15FmhaFwdEpilogueIS6_fNS8_IJSA_SC_SB_EEEEEJEEEEEvNT_6ParamsE --------------------------
	.section	.nv.constant0._ZN7cutlass13device_kernelINS_4fmha6kernel13FmhaKernelTmaINS1_10collective15FmhaMainloopTmaINS_10bfloat16_tEfN4cute5tupleIJNS7_1CILi64EEENS9_ILi256EEENS9_ILi160EEEEEENS4_13DefaultFusionEJEEENS4_15FmhaFwdEpilogueIS6_fNS8_IJSA_SC_SB_EEEEEJEEEEEvNT_6ParamsE,"a",@progbits
	.sectionflags	@""
	.align	4
.nv.constant0._ZN7cutlass13device_kernelINS_4fmha6kernel13FmhaKernelTmaINS1_10collective15FmhaMainloopTmaINS_10bfloat16_tEfN4cute5tupleIJNS7_1CILi64EEENS9_ILi256EEENS9_ILi160EEEEEENS4_13DefaultFusionEJEEENS4_15FmhaFwdEpilogueIS6_fNS8_IJSA_SC_SB_EEEEEJEEEEEvNT_6ParamsE:
	.zero		2688


//--------------------- SYMBOLS --------------------------

	.type		.nv.reservedSmem.offset0,@object
	.size		.nv.reservedSmem.offset0,0x4
	.type		__assertfail,@function
